	.target	sm_90a

	.elftype	@"ET_EXEC"


//--------------------- .note.nv.tkinfo           --------------------------
	.section	.note.nv.tkinfo,"",@"SHT_NOTE"
	.sectionflags	@"SHF_NOTE_NV_TKINFO"
	.tkinfo
        /*0018*/ 	.word	0x00000002
        /*0030*/ 	.string	""
        /*0030*/ 	.string	"ptxas"
        /*0030*/ 	.string	"Cuda compilation tools, release 13.0, V13.0.88"
        /*0030*/ 	.string	"Build cuda_13.0.r13.0/compiler.36424714_0"
        /*0030*/ 	.string	"-v  -suppress-debug-info  -lineinfo  -arch sm_90a "



//--------------------- .note.nv.cuinfo           --------------------------
	.section	.note.nv.cuinfo,"",@"SHT_NOTE"
	.sectionflags	@"SHF_NOTE_NV_CUINFO"
        /*0018*/ 	.short	0x0002
        /*001a*/ 	.short	0x005a
        /*001c*/ 	.short	0x0082
	.zero		2


//--------------------- .nv.info                  --------------------------
	.section	.nv.info,"",@"SHT_CUDA_INFO"
	.align	4


	//----- nvinfo : EIATTR_REGCOUNT
	.align		4
        /*0000*/ 	.byte	0x04, 0x2f
        /*0002*/ 	.short	(.L_1 - .L_0)
	.align		4
.L_0:
        /*0004*/ 	.word	index@(gluon_wgmma)
        /*0008*/ 	.word	0x000000ff


	//----- nvinfo : EIATTR_FRAME_SIZE
	.align		4
.L_1:
        /*000c*/ 	.byte	0x04, 0x11
        /*000e*/ 	.short	(.L_3 - .L_2)
	.align		4
.L_2:
        /*0010*/ 	.word	index@(gluon_wgmma)
        /*0014*/ 	.word	0x00000270


	//----- nvinfo : EIATTR_MIN_STACK_SIZE
	.align		4
.L_3:
        /*0018*/ 	.byte	0x04, 0x12
        /*001a*/ 	.short	(.L_5 - .L_4)
	.align		4
.L_4:
        /*001c*/ 	.word	index@(gluon_wgmma)
        /*0020*/ 	.word	0x00000270
.L_5:


//--------------------- .nv.compat                --------------------------
	.section	.nv.compat,"",@"SHT_CUDA_COMPAT_INFO"
	.align	4
        /*0000*/ 	.byte	0x02, 0x09, 0x01, 0x00, 0x02, 0x02, 0x04, 0x00, 0x02, 0x05, 0x05, 0x00, 0x03, 0x07, 0x01, 0x01
        /*0010*/ 	.byte	0x02, 0x03, 0x03, 0x00, 0x02, 0x06, 0x01, 0x00, 0x04, 0x0b, 0x08, 0x00, 0x00, 0x00, 0x00, 0x00
        /*0020*/ 	.byte	0x00, 0x00, 0x00, 0x00


//--------------------- .nv.info.gluon_wgmma      --------------------------
	.section	.nv.info.gluon_wgmma,"",@"SHT_CUDA_INFO"
	.sectionflags	@""
	.align	4


	//----- nvinfo : EIATTR_CUDA_API_VERSION
	.align		4
        /*0000*/ 	.byte	0x04, 0x37
        /*0002*/ 	.short	(.L_7 - .L_6)
.L_6:
        /*0004*/ 	.word	0x00000082


	//----- nvinfo : EIATTR_KPARAM_INFO
	.align		4
.L_7:
        /*0008*/ 	.byte	0x04, 0x17
        /*000a*/ 	.short	(.L_9 - .L_8)
.L_8:
        /*000c*/ 	.word	0x00000000
        /*0010*/ 	.short	0x000a
        /*0012*/ 	.short	0x0048
        /*0014*/ 	.byte	0x00, 0xf4, 0x21, 0x00


	//----- nvinfo : EIATTR_KPARAM_INFO
	.align		4
.L_9:
        /*0018*/ 	.byte	0x04, 0x17
        /*001a*/ 	.short	(.L_11 - .L_10)
.L_10:
        /*001c*/ 	.word	0x00000000
        /*0020*/ 	.short	0x0009
        /*0022*/ 	.short	0x0040
        /*0024*/ 	.byte	0x00, 0xf4, 0x21, 0x00


	//----- nvinfo : EIATTR_KPARAM_INFO
	.align		4
.L_11:
        /*0028*/ 	.byte	0x04, 0x17
        /*002a*/ 	.short	(.L_13 - .L_12)
.L_12:
        /*002c*/ 	.word	0x00000000
        /*0030*/ 	.short	0x0008
        /*0032*/ 	.short	0x0038
        /*0034*/ 	.byte	0x00, 0xf0, 0x21, 0x00


	//----- nvinfo : EIATTR_KPARAM_INFO
	.align		4
.L_13:
        /*0038*/ 	.byte	0x04, 0x17
        /*003a*/ 	.short	(.L_15 - .L_14)
.L_14:
        /*003c*/ 	.word	0x00000000
        /*0040*/ 	.short	0x0007
        /*0042*/ 	.short	0x0030
        /*0044*/ 	.byte	0x00, 0xf0, 0x21, 0x00


	//----- nvinfo : EIATTR_KPARAM_INFO
	.align		4
.L_15:
        /*0048*/ 	.byte	0x04, 0x17
        /*004a*/ 	.short	(.L_17 - .L_16)
.L_16:
        /*004c*/ 	.word	0x00000000
        /*0050*/ 	.short	0x0006
        /*0052*/ 	.short	0x0028
        /*0054*/ 	.byte	0x00, 0xf0, 0x21, 0x00


	//----- nvinfo : EIATTR_KPARAM_INFO
	.align		4
.L_17:
        /*0058*/ 	.byte	0x04, 0x17
        /*005a*/ 	.short	(.L_19 - .L_18)
.L_18:
        /*005c*/ 	.word	0x00000000
        /*0060*/ 	.short	0x0005
        /*0062*/ 	.short	0x0020
        /*0064*/ 	.byte	0x00, 0xf0, 0x11, 0x00


	//----- nvinfo : EIATTR_KPARAM_INFO
	.align		4
.L_19:
        /*0068*/ 	.byte	0x04, 0x17
        /*006a*/ 	.short	(.L_21 - .L_20)
.L_20:
        /*006c*/ 	.word	0x00000000
        /*0070*/ 	.short	0x0004
        /*0072*/ 	.short	0x001c
        /*0074*/ 	.byte	0x00, 0xf0, 0x11, 0x00


	//----- nvinfo : EIATTR_KPARAM_INFO
	.align		4
.L_21:
        /*0078*/ 	.byte	0x04, 0x17
        /*007a*/ 	.short	(.L_23 - .L_22)
.L_22:
        /*007c*/ 	.word	0x00000000
        /*0080*/ 	.short	0x0003
        /*0082*/ 	.short	0x0018
        /*0084*/ 	.byte	0x00, 0xf0, 0x11, 0x00


	//----- nvinfo : EIATTR_KPARAM_INFO
	.align		4
.L_23:
        /*0088*/ 	.byte	0x04, 0x17
        /*008a*/ 	.short	(.L_25 - .L_24)
.L_24:
        /*008c*/ 	.word	0x00000000
        /*0090*/ 	.short	0x0002
        /*0092*/ 	.short	0x0010
        /*0094*/ 	.byte	0x00, 0xf4, 0x21, 0x00


	//----- nvinfo : EIATTR_KPARAM_INFO
	.align		4
.L_25:
        /*0098*/ 	.byte	0x04, 0x17
        /*009a*/ 	.short	(.L_27 - .L_26)
.L_26:
        /*009c*/ 	.word	0x00000000
        /*00a0*/ 	.short	0x0001
        /*00a2*/ 	.short	0x0008
        /*00a4*/ 	.byte	0x00, 0xf4, 0x21, 0x00


	//----- nvinfo : EIATTR_KPARAM_INFO
	.align		4
.L_27:
        /*00a8*/ 	.byte	0x04, 0x17
        /*00aa*/ 	.short	(.L_29 - .L_28)
.L_28:
        /*00ac*/ 	.word	0x00000000
        /*00b0*/ 	.short	0x0000
        /*00b2*/ 	.short	0x0000
        /*00b4*/ 	.byte	0x00, 0xf4, 0x21, 0x00


	//----- nvinfo : EIATTR_SPARSE_MMA_MASK
	.align		4
.L_29:
        /*00b8*/ 	.byte	0x03, 0x50
        /*00ba*/ 	.short	0x0000


	//----- nvinfo : EIATTR_MAXREG_COUNT
	.align		4
        /*00bc*/ 	.byte	0x03, 0x1b
        /*00be*/ 	.short	0x00ff


	//----- nvinfo : EIATTR_NUM_BARRIERS
	.align		4
        /*00c0*/ 	.byte	0x02, 0x4c
        /*00c2*/ 	.byte	0x01
	.zero		1


	//----- nvinfo : EIATTR_ANNOTATIONS
	.align		4
        /*00c4*/ 	.byte	0x04, 0x55
        /*00c6*/ 	.short	(.L_31 - .L_30)


	//   ....[0]....
.L_30:
        /*00c8*/ 	.word	0x00000001
        /*00cc*/ 	.byte	0x70, 0x11, 0x00, 0x00, 0x01, 0x00, 0x00, 0x00, 0xc0, 0x12, 0x00, 0x00, 0x01, 0x00, 0x00, 0x00
        /* <DEDUP_REMOVED lines=272> */
        /*11dc*/ 	.byte	0x40, 0x48, 0x00, 0x00, 0x01, 0x00, 0x00, 0x00, 0x50, 0x48, 0x00, 0x00


	//----- nvinfo : EIATTR_MERCURY_ISA_VERSION
	.align		4
.L_31:
        /*11e8*/ 	.byte	0x03, 0x5f
        /*11ea*/ 	.short	0x0101


	//----- nvinfo : EIATTR_INT_WARP_WIDE_INSTR_OFFSETS
	.align		4
        /*11ec*/ 	.byte	0x04, 0x31
        /*11ee*/ 	.short	(.L_33 - .L_32)


	//   ....[0]....
.L_32:
        /*11f0*/ 	.word	0x000012f0


	//   ....[1]....
        /*11f4*/ 	.word	0x00001310


	//   ....[2]....
        /*11f8*/ 	.word	0x00001330


	//   ....[3]....
        /*11fc*/ 	.word	0x00001410


	//   ....[4]....
        /*1200*/ 	.word	0x00002d20


	//   ....[5]....
        /*1204*/ 	.word	0x00002d30


	//   ....[6]....
        /*1208*/ 	.word	0x00002db0


	//   ....[7]....
        /*120c*/ 	.word	0x00002dc0


	//   ....[8]....
        /*1210*/ 	.word	0x00004a60


	//   ....[9]....
        /*1214*/ 	.word	0x00004a80


	//----- nvinfo : EIATTR_COOP_GROUP_MASK_REGIDS
	.align		4
.L_33:
        /*1218*/ 	.byte	0x04, 0x29
        /*121a*/ 	.short	(.L_35 - .L_34)


	//   ....[0]....
.L_34:
        /*121c*/ 	.word	0xffffffff


	//   ....[1]....
        /*1220*/ 	.word	0xffffffff


	//   ....[2]....
        /*1224*/ 	.word	0xffffffff


	//----- nvinfo : EIATTR_COOP_GROUP_INSTR_OFFSETS
	.align		4
.L_35:
        /*1228*/ 	.byte	0x04, 0x28
        /*122a*/ 	.short	(.L_37 - .L_36)


	//   ....[0]....
.L_36:
        /*122c*/ 	.word	0x00000170


	//   ....[1]....
        /*1230*/ 	.word	0x00000710


	//   ....[2]....
        /*1234*/ 	.word	0x00000d00


	//----- nvinfo : EIATTR_MBARRIER_INSTR_OFFSETS
	.align		4
.L_37:
        /*1238*/ 	.byte	0x04, 0x39
        /*123a*/ 	.short	(.L_39 - .L_38)


	//   ....[0]....
.L_38:
        /*123c*/ 	.word	0x00001cb0
        /*1240*/ 	.word	0x000000ff
        /*1244*/ 	.word	0x00060000
        /*1248*/ 	.short	0x0100
        /*124a*/ 	.byte	0x38
	.zero		1


	//   ....[1]....
        /*124c*/ 	.word	0x00001e60
        /*1250*/ 	.word	0x000000ff
        /*1254*/ 	.word	0x00060008
        /*1258*/ 	.short	0x0100
        /*125a*/ 	.byte	0x38
	.zero		1


	//   ....[2]....
        /*125c*/ 	.word	0x00002010
        /*1260*/ 	.word	0x000000ff
        /*1264*/ 	.word	0x00060010
        /*1268*/ 	.short	0x0100
        /*126a*/ 	.byte	0x38
	.zero		1


	//   ....[3]....
        /*126c*/ 	.word	0x00002e80
        /*1270*/ 	.word	0x000000ff
        /*1274*/ 	.word	0x00060000
        /*1278*/ 	.short	0x010a
        /*127a*/ 	.byte	0x15
	.zero		1


	//   ....[4]....
        /*127c*/ 	.word	0x00003f80
        /*1280*/ 	.word	0x000000ff
        /*1284*/ 	.word	0x00060000
        /*1288*/ 	.short	0x0108
        /*128a*/ 	.byte	0x38
	.zero		1


	//   ....[5]....
        /*128c*/ 	.word	0x00003ff0
        /*1290*/ 	.word	0x000000ff
        /*1294*/ 	.word	0x00060008
        /*1298*/ 	.short	0x0108
        /*129a*/ 	.byte	0x38
	.zero		1


	//   ....[6]....
        /*129c*/ 	.word	0x00004080
        /*12a0*/ 	.word	0x000000ff
        /*12a4*/ 	.word	0x00060010
        /*12a8*/ 	.short	0x0108
        /*12aa*/ 	.byte	0x38
	.zero		1


	//   ....[7]....
        /*12ac*/ 	.word	0x00005420
        /*12b0*/ 	.word	0x000000ff
        /*12b4*/ 	.word	0x00060000
        /*12b8*/ 	.short	0x010a
        /*12ba*/ 	.byte	0x15
	.zero		1


	//----- nvinfo : EIATTR_NUM_MBARRIERS
	.align		4
.L_39:
        /*12bc*/ 	.byte	0x03, 0x38
        /*12be*/ 	.short	0x0003


	//----- nvinfo : EIATTR_EXIT_INSTR_OFFSETS
	.align		4
        /*12c0*/ 	.byte	0x04, 0x1c
        /*12c2*/ 	.short	(.L_41 - .L_40)


	//   ....[0]....
.L_40:
        /*12c4*/ 	.word	0x00005410


	//----- nvinfo : EIATTR_REQNTID
	.align		4
.L_41:
        /*12c8*/ 	.byte	0x04, 0x10
        /*12ca*/ 	.short	(.L_43 - .L_42)
.L_42:
        /*12cc*/ 	.word	0x00000100
        /*12d0*/ 	.word	0x00000001
        /*12d4*/ 	.word	0x00000001


	//----- nvinfo : EIATTR_CRS_STACK_SIZE
	.align		4
.L_43:
        /*12d8*/ 	.byte	0x04, 0x1e
        /*12da*/ 	.short	(.L_45 - .L_44)
.L_44:
        /*12dc*/ 	.word	0x00000000


	//----- nvinfo : EIATTR_CBANK_PARAM_SIZE
	.align		4
.L_45:
        /*12e0*/ 	.byte	0x03, 0x19
        /*12e2*/ 	.short	0x0050


	//----- nvinfo : EIATTR_PARAM_CBANK
	.align		4
        /*12e4*/ 	.byte	0x04, 0x0a
        /*12e6*/ 	.short	(.L_47 - .L_46)
	.align		4
.L_46:
        /*12e8*/ 	.word	index@(.nv.constant0.gluon_wgmma)
        /*12ec*/ 	.short	0x0210
        /*12ee*/ 	.short	0x0050


	//----- nvinfo : EIATTR_SW_WAR
	.align		4
.L_47:
        /*12f0*/ 	.byte	0x04, 0x36
        /*12f2*/ 	.short	(.L_49 - .L_48)
.L_48:
        /*12f4*/ 	.word	0x00000008
.L_49:


//--------------------- .nv.callgraph             --------------------------
	.section	.nv.callgraph,"",@"SHT_CUDA_CALLGRAPH"
	.align	4
	.sectionentsize	8
	.align		4
        /*0000*/ 	.word	0x00000000
	.align		4
        /*0004*/ 	.word	0xffffffff
	.align		4
        /*0008*/ 	.word	0x00000000
	.align		4
        /*000c*/ 	.word	0xfffffffe
	.align		4
        /*0010*/ 	.word	0x00000000
	.align		4
        /*0014*/ 	.word	0xfffffffd
	.align		4
        /*0018*/ 	.word	0x00000000
	.align		4
        /*001c*/ 	.word	0xfffffffc


//--------------------- .text.gluon_wgmma         --------------------------
	.section	.text.gluon_wgmma,"ax",@progbits
	.align	128
        .global         gluon_wgmma
        .type           gluon_wgmma,@function
        .size           gluon_wgmma,(.L_x_52 - gluon_wgmma)
        .other          gluon_wgmma,@"STO_CUDA_ENTRY STV_DEFAULT"
gluon_wgmma:
.text.gluon_wgmma:
[----:B------:R-:W1:Y:S01]  /*0000*/  LDC R1, c[0x0][0x28] ;  /* 0x00000a00ff017b82 */ /* 0x000e620000000800 */
[----:B------:R-:W2:Y:S07]  /*0010*/  S2R R3, SR_TID.X ;  /* 0x0000000000037919 */ /* 0x000eae0000002100 */
[----:B------:R-:W3:Y:S01]  /*0020*/  S2UR UR4, SR_CgaCtaId ;  /* 0x00000000000479c3 */ /* 0x000ee20000008800 */
[----:B------:R-:W-:Y:S01]  /*0030*/  UMOV UR56, 0x400 ;  /* 0x0000040000387882 */ /* 0x000fe20000000000 */
[----:B------:R-:W-:Y:S01]  /*0040*/  ULDC UR6, c[0x0][0xc] ;  /* 0x0000030000067ab9 */ /* 0x000fe20000000800 */
[----:B------:R-:W-:Y:S01]  /*0050*/  ULDC.64 UR48, c[0x0][0x250] ;  /* 0x0000940000307ab9 */ /* 0x000fe20000000a00 */
[----:B------:R-:W-:Y:S01]  /*0060*/  UMOV UR55, URZ ;  /* 0x0000003f00377c82 */ /* 0x000fe20008000000 */
[----:B------:R-:W-:Y:S01]  /*0070*/  BSSY B0, `(.L_x_0) ;  /* 0x000001f000007945 */ /* 0x000fe20003800000 */
[----:B-1----:R-:W-:-:S02]  /*0080*/  VIADD R1, R1, 0xfffffd90 ;  /* 0xfffffd9001017836 */ /* 0x002fc40000000000 */
[----:B------:R-:W1:Y:S08]  /*0090*/  LDC R6, c[0x0][0x228] ;  /* 0x00008a00ff067b82 */ /* 0x000e700000000800 */
[----:B------:R-:W4:Y:S08]  /*00a0*/  LDC R13, c[0x0][0x230] ;  /* 0x00008c00ff0d7b82 */ /* 0x000f300000000800 */
[----:B------:R-:W-:Y:S01]  /*00b0*/  S2UR UR50, SR_CTAID.Y ;  /* 0x00000000003279c3 */ /* 0x000fe20000002600 */
[----:B---3--:R-:W-:-:S03]  /*00c0*/  ULEA UR56, UR4, UR56, 0x18 ;  /* 0x0000003804387291 */ /* 0x008fc6000f8ec03f */
[----:B------:R-:W-:Y:S01]  /*00d0*/  ULDC UR4, c[0x0][0x10] ;  /* 0x0000040000047ab9 */ /* 0x000fe20000000800 */
[----:B--2---:R-:W-:-:S03]  /*00e0*/  LOP3.LUT R2, R3, 0xff, RZ, 0xc0, !PT ;  /* 0x000000ff03027812 */ /* 0x004fc600078ec0ff */
[----:B------:R-:W2:Y:S01]  /*00f0*/  S2UR UR5, SR_CTAID.Z ;  /* 0x00000000000579c3 */ /* 0x000ea20000002700 */
[----:B-1----:R-:W-:Y:S01]  /*0100*/  VIADD R6, R6, 0xffffffff ;  /* 0xffffffff06067836 */ /* 0x002fe20000000000 */
[C---:B------:R-:W-:Y:S02]  /*0110*/  ISETP.GE.U32.AND P0, PT, R2.reuse, 0x20, PT ;  /* 0x000000200200780c */ /* 0x040fe40003f06070 */
[C---:B------:R-:W-:Y:S02]  /*0120*/  ISETP.NE.U32.AND P2, PT, R2.reuse, RZ, PT ;  /* 0x000000ff0200720c */ /* 0x040fe40003f45070 */
[----:B------:R-:W-:Y:S02]  /*0130*/  LEA R12, R2, UR56, 0x2 ;  /* 0x00000038020c7c11 */ /* 0x000fe4000f8e10ff */
[----:B------:R-:W1:Y:S01]  /*0140*/  S2UR UR51, SR_CTAID.X ;  /* 0x00000000003379c3 */ /* 0x000e620000002500 */
[----:B----4-:R-:W-:-:S06]  /*0150*/  VIADD R9, R13, 0xffffffff ;  /* 0xffffffff0d097836 */ /* 0x010fcc0000000000 */
[----:B------:R3:W-:Y:S01]  /*0160*/  @!P0 STS [R12], RZ ;  /* 0x000000ff0c008388 */ /* 0x0007e20000000800 */
[----:B------:R-:W-:-:S03]  /*0170*/  NOP ;  /* 0x0000000000007918 */ /* 0x000fc60000000000 */
[----:B------:R3:W-:Y:S01]  /*0180*/  @!P2 STS [UR56+0x24], R6 ;  /* 0x00002406ff00a988 */ /* 0x0007e20008000838 */
[----:B--2---:R-:W-:-:S03]  /*0190*/  UIMAD UR4, UR5, UR4, UR50 ;  /* 0x00000004050472a4 */ /* 0x004fc6000f8e0232 */
[----:B------:R3:W-:Y:S01]  /*01a0*/  @!P2 STS [UR56+0x20], R9 ;  /* 0x00002009ff00a988 */ /* 0x0007e20008000838 */
[----:B-1----:R-:W-:-:S04]  /*01b0*/  UIMAD UR4, UR4, UR6, UR51 ;  /* 0x00000006040472a4 */ /* 0x002fc8000f8e0233 */
[----:B------:R-:W-:-:S04]  /*01c0*/  UIMAD UR8, UR4, 0x180, URZ ;  /* 0x00000180040878a4 */ /* 0x000fc8000f8e023f */
[----:B------:R-:W-:-:S04]  /*01d0*/  UIADD3 UR4, UP0, UR8, UR48, URZ ;  /* 0x0000003008047290 */ /* 0x000fc8000ff1e03f */
[----:B------:R-:W-:Y:S01]  /*01e0*/  ULEA.HI.X.SX32 UR5, UR8, UR49, 0x1, UP0 ;  /* 0x0000003108057291 */ /* 0x000fe200080f0e3f */
[----:B---3--:R-:W-:Y:S11]  /*01f0*/  @P2 BRA `(.L_x_1) ;  /* 0x0000000000182947 */ /* 0x008ff60003800000 */
[----:B------:R-:W1:Y:S01]  /*0200*/  LDS R0, [UR56+0x8] ;  /* 0x00000838ff007984 */ /* 0x000e620008000800 */
[----:B------:R-:W2:Y:S01]  /*0210*/  LDC.64 R10, c[0x0][0x210] ;  /* 0x00008400ff0a7b82 */ /* 0x000ea20000000a00 */
[----:B------:R-:W-:Y:S02]  /*0220*/  IMAD.MOV.U32 R5, RZ, RZ, 0x70 ;  /* 0x00000070ff057424 */ /* 0x000fe400078e00ff */
[----:B--2---:R2:W-:Y:S03]  /*0230*/  STS.64 [UR56], R10 ;  /* 0x0000000aff007988 */ /* 0x0045e60008000a38 */
[----:B-1----:R-:W-:-:S05]  /*0240*/  LOP3.LUT R0, R0, 0x10, R5, 0xd8, !PT ;  /* 0x0000001000007812 */ /* 0x002fca00078ed805 */
[----:B------:R2:W-:Y:S02]  /*0250*/  STS [UR56+0x8], R0 ;  /* 0x00000800ff007988 */ /* 0x0005e40008000838 */
.L_x_1:
[----:B------:R-:W-:Y:S05]  /*0260*/  BSYNC B0 ;  /* 0x0000000000007941 */ /* 0x000fea0003800000 */
.L_x_0:
[----:B------:R-:W-:Y:S04]  /*0270*/  BSSY B0, `(.L_x_2) ;  /* 0x000000a000007945 */ /* 0x000fe80003800000 */
[----:B------:R-:W-:Y:S05]  /*0280*/  @P2 BRA `(.L_x_3) ;  /* 0x0000000000202947 */ /* 0x000fea0003800000 */
[----:B--2---:R-:W1:Y:S01]  /*0290*/  LDS R0, [UR56+0x34] ;  /* 0x00003438ff007984 */ /* 0x004e620008000800 */
[----:B------:R-:W-:Y:S02]  /*02a0*/  IMAD.MOV.U32 R5, RZ, RZ, 0x3f000000 ;  /* 0x3f000000ff057424 */ /* 0x000fe400078e00ff */
[----:B------:R-:W-:Y:S01]  /*02b0*/  @!P2 IMAD.MOV.U32 R4, RZ, RZ, 0xff ;  /* 0x000000ffff04a424 */ /* 0x000fe200078e00ff */
[----:B------:R-:W2:Y:S02]  /*02c0*/  @!P2 LDS R7, [UR56+0x38] ;  /* 0x00003838ff07a984 */ /* 0x000ea40008000800 */
[----:B-1----:R-:W-:Y:S02]  /*02d0*/  LOP3.LUT R0, R0, 0xff000000, R5, 0xb8, !PT ;  /* 0xff00000000007812 */ /* 0x002fe400078eb805 */
[----:B--2---:R-:W-:-:S03]  /*02e0*/  @!P2 LOP3.LUT R4, R7, 0xff, R4, 0xb8, !PT ;  /* 0x000000ff0704a812 */ /* 0x004fc600078eb804 */
[----:B------:R1:W-:Y:S04]  /*02f0*/  STS [UR56+0x34], R0 ;  /* 0x00003400ff007988 */ /* 0x0003e80008000838 */
[----:B------:R1:W-:Y:S02]  /*0300*/  @!P2 STS [UR56+0x38], R4 ;  /* 0x00003804ff00a988 */ /* 0x0003e40008000838 */
.L_x_3:
[----:B------:R-:W-:Y:S05]  /*0310*/  BSYNC B0 ;  /* 0x0000000000007941 */ /* 0x000fea0003800000 */
.L_x_2:
[----:B------:R-:W-:Y:S04]  /*0320*/  BSSY B0, `(.L_x_4) ;  /* 0x000000e000007945 */ /* 0x000fe80003800000 */
[----:B------:R-:W-:Y:S05]  /*0330*/  @P2 BRA `(.L_x_5) ;  /* 0x0000000000302947 */ /* 0x000fea0003800000 */
[----:B-1----:R-:W1:Y:S01]  /*0340*/  LDS R4, [UR56+0x34] ;  /* 0x00003438ff047984 */ /* 0x002e620008000800 */
[----:B--2---:R-:W2:Y:S03]  /*0350*/  LDC.64 R10, c[0x0][0x238] ;  /* 0x00008e00ff0a7b82 */ /* 0x004ea60000000a00 */
[----:B------:R-:W3:Y:S01]  /*0360*/  LDS R0, [UR56+0x1c] ;  /* 0x00001c38ff007984 */ /* 0x000ee20008000800 */
[C---:B--2---:R-:W-:Y:S01]  /*0370*/  SHF.L.U64.HI R8, R10.reuse, 0x1, R11 ;  /* 0x000000010a087819 */ /* 0x044fe2000001020b */
[----:B------:R-:W-:-:S03]  /*0380*/  IMAD.SHL.U32 R5, R10, 0x2, RZ ;  /* 0x000000020a057824 */ /* 0x000fc600078e00ff */
[--C-:B------:R-:W-:Y:S02]  /*0390*/  SHF.R.U32.HI R7, RZ, 0x4, R8.reuse ;  /* 0x00000004ff077819 */ /* 0x100fe40000011608 */
[----:B------:R-:W-:-:S05]  /*03a0*/  SHF.R.U64 R5, R5, 0x4, R8 ;  /* 0x0000000405057819 */ /* 0x000fca0000001208 */
[----:B------:R4:W-:Y:S01]  /*03b0*/  STS [UR56+0xc], R5 ;  /* 0x00000c05ff007988 */ /* 0x0009e20008000838 */
[----:B-1----:R-:W-:Y:S02]  /*03c0*/  LOP3.LUT R4, R4, 0x7, RZ, 0xb8, !PT ;  /* 0x0000000704047812 */ /* 0x002fe400078eb8ff */
[----:B---3--:R-:W-:-:S03]  /*03d0*/  LOP3.LUT R0, R0, 0xf, R7, 0xb8, !PT ;  /* 0x0000000f00007812 */ /* 0x008fc600078eb807 */
[----:B------:R4:W-:Y:S04]  /*03e0*/  STS [UR56+0x34], R4 ;  /* 0x00003404ff007988 */ /* 0x0009e80008000838 */
[----:B------:R4:W-:Y:S02]  /*03f0*/  STS [UR56+0x1c], R0 ;  /* 0x00001c00ff007988 */ /* 0x0009e40008000838 */
.L_x_5:
[----:B------:R-:W-:Y:S05]  /*0400*/  BSYNC B0 ;  /* 0x0000000000007941 */ /* 0x000fea0003800000 */
.L_x_4:
[----:B------:R-:W-:Y:S04]  /*0410*/  BSSY B1, `(.L_x_6) ;  /* 0x000001a000017945 */ /* 0x000fe80003800000 */
[----:B------:R-:W-:Y:S04]  /*0420*/  BSSY B0, `(.L_x_7) ;  /* 0x0000015000007945 */ /* 0x000fe80003800000 */
[----:B------:R-:W-:Y:S05]  /*0430*/  @P2 BRA `(.L_x_8) ;  /* 0x0000000000202947 */ /* 0x000fea0003800000 */
[----:B-12-4-:R-:W1:Y:S02]  /*0440*/  LDS R0, [UR56+0x34] ;  /* 0x00003438ff007984 */ /* 0x016e640008000800 */
[----:B-1----:R-:W-:-:S05]  /*0450*/  LOP3.LUT R0, R0, 0x38, RZ, 0xb8, !PT ;  /* 0x0000003800007812 */ /* 0x002fca00078eb8ff */
[----:B------:R1:W-:Y:S01]  /*0460*/  STS [UR56+0x34], R0 ;  /* 0x00003400ff007988 */ /* 0x0003e20008000838 */
[----:B------:R-:W-:Y:S05]  /*0470*/  @P2 BRA `(.L_x_9) ;  /* 0x0000000000202947 */ /* 0x000fea0003800000 */
[----:B-1----:R-:W1:Y:S01]  /*0480*/  LDS R0, [UR56+0x8] ;  /* 0x00000838ff007984 */ /* 0x002e620008000800 */
[----:B------:R-:W-:-:S05]  /*0490*/  IMAD.MOV.U32 R5, RZ, RZ, 0x780 ;  /* 0x00000780ff057424 */ /* 0x000fca00078e00ff */
[----:B-1----:R-:W-:-:S05]  /*04a0*/  LOP3.LUT R0, R0, 0x500, R5, 0xd8, !PT ;  /* 0x0000050000007812 */ /* 0x002fca00078ed805 */
[----:B------:R3:W-:Y:S02]  /*04b0*/  STS [UR56+0x8], R0 ;  /* 0x00000800ff007988 */ /* 0x0007e40008000838 */
.L_x_8:
[----:B------:R-:W-:Y:S05]  /*04c0*/  @P2 BRA `(.L_x_10) ;  /* 0x0000000000282947 */ /* 0x000fea0003800000 */
[----:B-1234-:R-:W1:Y:S02]  /*04d0*/  LDS R0, [UR56+0x8] ;  /* 0x00000838ff007984 */ /* 0x01ee640008000800 */
[----:B-1----:R-:W-:-:S05]  /*04e0*/  LOP3.LUT R0, R0, 0x1800, RZ, 0xb8, !PT ;  /* 0x0000180000007812 */ /* 0x002fca00078eb8ff */
[----:B------:R2:W-:Y:S02]  /*04f0*/  STS [UR56+0x8], R0 ;  /* 0x00000800ff007988 */ /* 0x0005e40008000838 */
.L_x_9:
[----:B------:R-:W-:Y:S05]  /*0500*/  @P2 BREAK B0 ;  /* 0x0000000000002942 */ /* 0x000fea0003800000 */
[----:B------:R-:W-:Y:S05]  /*0510*/  @P2 BRA `(.L_x_11) ;  /* 0x0000000000242947 */ /* 0x000fea0003800000 */
[----:B------:R-:W3:Y:S01]  /*0520*/  LDS R5, [UR56+0x8] ;  /* 0x00000838ff057984 */ /* 0x000ee20008000800 */
[----:B-12---:R-:W-:-:S05]  /*0530*/  IMAD.MOV.U32 R0, RZ, RZ, 0x6000 ;  /* 0x00006000ff007424 */ /* 0x006fca00078e00ff */
[----:B---3--:R-:W-:-:S04]  /*0540*/  LOP3.LUT R0, R5, 0x6000, R0, 0xd8, !PT ;  /* 0x0000600005007812 */ /* 0x008fc800078ed800 */
[----:B------:R-:W-:-:S05]  /*0550*/  LOP3.LUT R0, R0, 0x400000, RZ, 0xb8, !PT ;  /* 0x0040000000007812 */ /* 0x000fca00078eb8ff */
[----:B------:R1:W-:Y:S02]  /*0560*/  STS [UR56+0x8], R0 ;  /* 0x00000800ff007988 */ /* 0x0003e40008000838 */
.L_x_10:
[----:B------:R-:W-:Y:S05]  /*0570*/  BSYNC B0 ;  /* 0x0000000000007941 */ /* 0x000fea0003800000 */
.L_x_7:
[----:B-1234-:R-:W1:Y:S02]  /*0580*/  @!P2 LDS R0, [UR56+0x8] ;  /* 0x00000838ff00a984 */ /* 0x01ee640008000800 */
[----:B-1----:R-:W-:-:S05]  /*0590*/  @!P2 LOP3.LUT R0, R0, 0x8000, RZ, 0xb8, !PT ;  /* 0x000080000000a812 */ /* 0x002fca00078eb8ff */
[----:B------:R3:W-:Y:S02]  /*05a0*/  @!P2 STS [UR56+0x8], R0 ;  /* 0x00000800ff00a988 */ /* 0x0007e40008000838 */
.L_x_11:
[----:B------:R-:W-:Y:S05]  /*05b0*/  BSYNC B1 ;  /* 0x0000000000017941 */ /* 0x000fea0003800000 */
.L_x_6:
[----:B------:R-:W-:Y:S05]  /*05c0*/  WARPSYNC.ALL ;  /* 0x0000000000007948 */ /* 0x000fea0003800000 */
[----:B------:R-:W-:Y:S05]  /*05d0*/  @P0 BRA `(.L_x_12) ;  /* 0x0000000000280947 */ /* 0x000fea0003800000 */
[----:B-123--:R-:W1:Y:S01]  /*05e0*/  S2R R0, SR_LANEID ;  /* 0x0000000000007919 */ /* 0x00ee620000000000 */
[----:B------:R-:W-:Y:S05]  /*05f0*/  WARPSYNC.ALL ;  /* 0x0000000000007948 */ /* 0x000fea0003800000 */
[----:B-1----:R-:W-:-:S05]  /*0600*/  IMAD.SHL.U32 R0, R0, 0x4, RZ ;  /* 0x0000000400007824 */ /* 0x002fca00078e00ff */
[----:B------:R-:W1:Y:S01]  /*0610*/  LDS R7, [R0+UR56] ;  /* 0x0000003800077984 */ /* 0x000e620008000800 */
[----:B------:R-:W-:-:S05]  /*0620*/  IADD3 R4, P1, R0, UR4, RZ ;  /* 0x0000000400047c10 */ /* 0x000fca000ff3e0ff */
[----:B------:R-:W-:-:S05]  /*0630*/  IMAD.X R5, RZ, RZ, UR5, P1 ;  /* 0x00000005ff057e24 */ /* 0x000fca00088e06ff */
[----:B-1----:R4:W5:Y:S01]  /*0640*/  ATOMG.E.EXCH.STRONG.GPU PT, RZ, [R4], R7 ;  /* 0x0000000704ff73a8 */ /* 0x00296200041ee100 */
[----:B------:R-:W-:-:S04]  /*0650*/  DEPBAR {5,4,3,2,1,0} ;  /* 0x0000003f0000791a */ /* 0x000fc80000000000 */
[----:B------:R4:W-:Y:S01]  /*0660*/  UTMACCTL.IV [UR4] ;  /* 0x00000000040079b9 */ /* 0x0009e20008000000 */
[----:B------:R-:W-:Y:S01]  /*0670*/  NOP ;  /* 0x0000000000007918 */ /* 0x000fe20000000000 */
.L_x_12:
[----:B------:R-:W-:Y:S05]  /*0680*/  @P0 BRA `(.L_x_13) ;  /* 0x00000000000c0947 */ /* 0x000fea0003800000 */
[----:B------:R0:W-:Y:S01]  /*0690*/  UTMACMDFLUSH ;  /* 0x00000000000079b7 */ /* 0x0001e20000000000 */
[----:B------:R-:W-:Y:S05]  /*06a0*/  @P0 BRA `(.L_x_13) ;  /* 0x0000000000040947 */ /* 0x000fea0003800000 */
[----:B------:R-:W-:-:S04]  /*06b0*/  DEPBAR.LE SB0, 0x0 ;  /* 0x000080000000791a */ /* 0x000fc80000000000 */
.L_x_13:
[----:B------:R-:W-:Y:S05]  /*06c0*/  WARPSYNC.ALL ;  /* 0x0000000000007948 */ /* 0x000fea0003800000 */
[----:B-----5:R-:W-:Y:S06]  /*06d0*/  BAR.SYNC.DEFER_BLOCKING 0x0 ;  /* 0x0000000000007b1d */ /* 0x020fec0000010000 */
[----:B------:R-:W-:Y:S02]  /*06e0*/  BSSY B1, `(.L_x_14) ;  /* 0x000000b000017945 */ /* 0x000fe40003800000 */
[----:B------:R-:W-:Y:S06]  /*06f0*/  BAR.SYNC.DEFER_BLOCKING 0x0 ;  /* 0x0000000000007b1d */ /* 0x000fec0000010000 */
[----:B------:R1:W-:Y:S01]  /*0700*/  @!P0 STS [R12], RZ ;  /* 0x000000ff0c008388 */ /* 0x0003e20000000800 */
[----:B------:R-:W-:Y:S01]  /*0710*/  NOP ;  /* 0x0000000000007918 */ /* 0x000fe20000000000 */
[----:B------:R-:W-:Y:S05]  /*0720*/  @P2 BRA `(.L_x_15) ;  /* 0x0000000000182947 */ /* 0x000fea0003800000 */
[----:B-123--:R-:W1:Y:S01]  /*0730*/  LDS R0, [UR56+0x8] ;  /* 0x00000838ff007984 */ /* 0x00ee620008000800 */
[----:B------:R-:W2:Y:S01]  /*0740*/  LDC.64 R10, c[0x0][0x218] ;  /* 0x00008600ff0a7b82 */ /* 0x000ea20000000a00 */
[----:B----4-:R-:W-:Y:S02]  /*0750*/  IMAD.MOV.U32 R5, RZ, RZ, 0x70 ;  /* 0x00000070ff057424 */ /* 0x010fe400078e00ff */
[----:B--2---:R2:W-:Y:S03]  /*0760*/  STS.64 [UR56], R10 ;  /* 0x0000000aff007988 */ /* 0x0045e60008000a38 */
[----:B-1----:R-:W-:-:S05]  /*0770*/  LOP3.LUT R0, R0, 0x10, R5, 0xd8, !PT ;  /* 0x0000001000007812 */ /* 0x002fca00078ed805 */
[----:B------:R2:W-:Y:S02]  /*0780*/  STS [UR56+0x8], R0 ;  /* 0x00000800ff007988 */ /* 0x0005e40008000838 */
.L_x_15:
[----:B----4-:R-:W-:Y:S05]  /*0790*/  BSYNC B1 ;  /* 0x0000000000017941 */ /* 0x010fea0003800000 */
.L_x_14:
[----:B------:R-:W-:Y:S04]  /*07a0*/  BSSY B2, `(.L_x_16) ;  /* 0x000000f000027945 */ /* 0x000fe80003800000 */
[----:B------:R-:W-:Y:S04]  /*07b0*/  BSSY B1, `(.L_x_17) ;  /* 0x000000c000017945 */ /* 0x000fe80003800000 */
[----:B------:R-:W-:Y:S05]  /*07c0*/  @P2 BRA `(.L_x_18) ;  /* 0x0000000000282947 */ /* 0x000fea0003800000 */
[----:B-123--:R-:W1:Y:S01]  /*07d0*/  LDS R0, [UR56+0x34] ;  /* 0x00003438ff007984 */ /* 0x00ee620008000800 */
[----:B------:R-:W-:Y:S01]  /*07e0*/  IMAD.MOV.U32 R5, RZ, RZ, 0x3f000000 ;  /* 0x3f000000ff057424 */ /* 0x000fe200078e00ff */
[----:B------:R-:W-:Y:S05]  /*07f0*/  @P2 BREAK B1 ;  /* 0x0000000000012942 */ /* 0x000fea0003800000 */
[----:B-1----:R-:W-:-:S05]  /*0800*/  LOP3.LUT R0, R0, 0xff000000, R5, 0xb8, !PT ;  /* 0xff00000000007812 */ /* 0x002fca00078eb805 */
[----:B------:R1:W-:Y:S01]  /*0810*/  STS [UR56+0x34], R0 ;  /* 0x00003400ff007988 */ /* 0x0003e20008000838 */
[----:B------:R-:W-:Y:S05]  /*0820*/  @P2 BRA `(.L_x_19) ;  /* 0x0000000000182947 */ /* 0x000fea0003800000 */
[----:B-1----:R-:W1:Y:S01]  /*0830*/  LDS R0, [UR56+0x38] ;  /* 0x00003838ff007984 */ /* 0x002e620008000800 */
[----:B------:R-:W-:-:S05]  /*0840*/  IMAD.MOV.U32 R5, RZ, RZ, 0xff ;  /* 0x000000ffff057424 */ /* 0x000fca00078e00ff */
[----:B-1----:R-:W-:-:S05]  /*0850*/  LOP3.LUT R0, R0, 0xff, R5, 0xb8, !PT ;  /* 0x000000ff00007812 */ /* 0x002fca00078eb805 */
[----:B------:R4:W-:Y:S02]  /*0860*/  STS [UR56+0x38], R0 ;  /* 0x00003800ff007988 */ /* 0x0009e40008000838 */
.L_x_18:
[----:B------:R-:W-:Y:S05]  /*0870*/  BSYNC B1 ;  /* 0x0000000000017941 */ /* 0x000fea0003800000 */
.L_x_17:
[----:B------:R1:W-:Y:S02]  /*0880*/  @!P2 STS [UR56+0x20], R9 ;  /* 0x00002009ff00a988 */ /* 0x0003e40008000838 */
.L_x_19:
[----:B------:R-:W-:Y:S05]  /*0890*/  BSYNC B2 ;  /* 0x0000000000027941 */ /* 0x000fea0003800000 */
.L_x_16:
[----:B------:R-:W-:Y:S05]  /*08a0*/  WARPSYNC.ALL ;  /* 0x0000000000007948 */ /* 0x000fea0003800000 */
[----:B-1234-:R-:W1:Y:S01]  /*08b0*/  LDC R0, c[0x0][0x22c] ;  /* 0x00008b00ff007b82 */ /* 0x01ee620000000800 */
[----:B------:R-:W-:Y:S01]  /*08c0*/  BSSY B2, `(.L_x_20) ;  /* 0x0000010000027945 */ /* 0x000fe20003800000 */
[----:B-1----:R-:W-:-:S05]  /*08d0*/  VIADD R0, R0, 0xffffffff ;  /* 0xffffffff00007836 */ /* 0x002fca0000000000 */
[----:B------:R1:W-:Y:S01]  /*08e0*/  @!P2 STS [UR56+0x24], R0 ;  /* 0x00002400ff00a988 */ /* 0x0003e20008000838 */
[----:B------:R-:W-:Y:S05]  /*08f0*/  @P2 BRA `(.L_x_21) ;  /* 0x0000000000302947 */ /* 0x000fea0003800000 */
[----:B------:R-:W2:Y:S01]  /*0900*/  LDS R5, [UR56+0x34] ;  /* 0x00003438ff057984 */ /* 0x000ea20008000800 */
[----:B------:R-:W3:Y:S03]  /*0910*/  LDC.64 R10, c[0x0][0x240] ;  /* 0x00009000ff0a7b82 */ /* 0x000ee60000000a00 */
[----:B------:R-:W4:Y:S01]  /*0920*/  LDS R4, [UR56+0x1c] ;  /* 0x00001c38ff047984 */ /* 0x000f220008000800 */
[C---:B---3--:R-:W-:Y:S01]  /*0930*/  SHF.L.U64.HI R8, R10.reuse, 0x1, R11 ;  /* 0x000000010a087819 */ /* 0x048fe2000001020b */
[----:B------:R-:W-:-:S03]  /*0940*/  IMAD.SHL.U32 R7, R10, 0x2, RZ ;  /* 0x000000020a077824 */ /* 0x000fc600078e00ff */
[--C-:B------:R-:W-:Y:S02]  /*0950*/  SHF.R.U32.HI R9, RZ, 0x4, R8.reuse ;  /* 0x00000004ff097819 */ /* 0x100fe40000011608 */
[----:B------:R-:W-:-:S05]  /*0960*/  SHF.R.U64 R7, R7, 0x4, R8 ;  /* 0x0000000407077819 */ /* 0x000fca0000001208 */
[----:B------:R3:W-:Y:S01]  /*0970*/  STS [UR56+0xc], R7 ;  /* 0x00000c07ff007988 */ /* 0x0007e20008000838 */
[----:B--2---:R-:W-:Y:S02]  /*0980*/  LOP3.LUT R5, R5, 0x7, RZ, 0xb8, !PT ;  /* 0x0000000705057812 */ /* 0x004fe400078eb8ff */
[----:B----4-:R-:W-:-:S03]  /*0990*/  LOP3.LUT R4, R4, 0xf, R9, 0xb8, !PT ;  /* 0x0000000f04047812 */ /* 0x010fc600078eb809 */
[----:B------:R3:W-:Y:S04]  /*09a0*/  STS [UR56+0x34], R5 ;  /* 0x00003405ff007988 */ /* 0x0007e80008000838 */
[----:B------:R3:W-:Y:S02]  /*09b0*/  STS [UR56+0x1c], R4 ;  /* 0x00001c04ff007988 */ /* 0x0007e40008000838 */
.L_x_21:
[----:B------:R-:W-:Y:S05]  /*09c0*/  BSYNC B2 ;  /* 0x0000000000027941 */ /* 0x000fea0003800000 */
.L_x_20:
[----:B------:R-:W-:Y:S04]  /*09d0*/  BSSY B3, `(.L_x_22) ;  /* 0x000001a000037945 */ /* 0x000fe80003800000 */
[----:B------:R-:W-:Y:S04]  /*09e0*/  BSSY B2, `(.L_x_23) ;  /* 0x0000015000027945 */ /* 0x000fe80003800000 */
[----:B------:R-:W-:Y:S05]  /*09f0*/  @P2 BRA `(.L_x_24) ;  /* 0x0000000000202947 */ /* 0x000fea0003800000 */
[----:B---3--:R-:W2:Y:S02]  /*0a00*/  LDS R4, [UR56+0x34] ;  /* 0x00003438ff047984 */ /* 0x008ea40008000800 */
[----:B--2---:R-:W-:-:S05]  /*0a10*/  LOP3.LUT R4, R4, 0x38, RZ, 0xb8, !PT ;  /* 0x0000003804047812 */ /* 0x004fca00078eb8ff */
[----:B------:R2:W-:Y:S01]  /*0a20*/  STS [UR56+0x34], R4 ;  /* 0x00003404ff007988 */ /* 0x0005e20008000838 */
[----:B------:R-:W-:Y:S05]  /*0a30*/  @P2 BRA `(.L_x_25) ;  /* 0x0000000000202947 */ /* 0x000fea0003800000 */
[----:B--2---:R-:W2:Y:S01]  /*0a40*/  LDS R4, [UR56+0x8] ;  /* 0x00000838ff047984 */ /* 0x004ea20008000800 */
[----:B------:R-:W-:-:S05]  /*0a50*/  IMAD.MOV.U32 R5, RZ, RZ, 0x780 ;  /* 0x00000780ff057424 */ /* 0x000fca00078e00ff */
[----:B--2---:R-:W-:-:S05]  /*0a60*/  LOP3.LUT R4, R4, 0x500, R5, 0xd8, !PT ;  /* 0x0000050004047812 */ /* 0x004fca00078ed805 */
[----:B------:R2:W-:Y:S02]  /*0a70*/  STS [UR56+0x8], R4 ;  /* 0x00000804ff007988 */ /* 0x0005e40008000838 */
.L_x_24:
[----:B------:R-:W-:Y:S05]  /*0a80*/  @P2 BRA `(.L_x_26) ;  /* 0x0000000000282947 */ /* 0x000fea0003800000 */
[----:B--23--:R-:W2:Y:S02]  /*0a90*/  LDS R4, [UR56+0x8] ;  /* 0x00000838ff047984 */ /* 0x00cea40008000800 */
[----:B--2---:R-:W-:-:S05]  /*0aa0*/  LOP3.LUT R4, R4, 0x1800, RZ, 0xb8, !PT ;  /* 0x0000180004047812 */ /* 0x004fca00078eb8ff */
[----:B------:R3:W-:Y:S02]  /*0ab0*/  STS [UR56+0x8], R4 ;  /* 0x00000804ff007988 */ /* 0x0007e40008000838 */
.L_x_25:
[----:B------:R-:W-:Y:S05]  /*0ac0*/  @P2 BREAK B2 ;  /* 0x0000000000022942 */ /* 0x000fea0003800000 */
[----:B------:R-:W-:Y:S05]  /*0ad0*/  @P2 BRA `(.L_x_27) ;  /* 0x0000000000242947 */ /* 0x000fea0003800000 */
[----:B--23--:R-:W2:Y:S01]  /*0ae0*/  LDS R4, [UR56+0x8] ;  /* 0x00000838ff047984 */ /* 0x00cea20008000800 */
[----:B------:R-:W-:-:S05]  /*0af0*/  IMAD.MOV.U32 R5, RZ, RZ, 0x6000 ;  /* 0x00006000ff057424 */ /* 0x000fca00078e00ff */
[----:B--2---:R-:W-:-:S04]  /*0b00*/  LOP3.LUT R4, R4, 0x6000, R5, 0xd8, !PT ;  /* 0x0000600004047812 */ /* 0x004fc800078ed805 */
[----:B------:R-:W-:-:S05]  /*0b10*/  LOP3.LUT R4, R4, 0x400000, RZ, 0xb8, !PT ;  /* 0x0040000004047812 */ /* 0x000fca00078eb8ff */
[----:B------:R4:W-:Y:S02]  /*0b20*/  STS [UR56+0x8], R4 ;  /* 0x00000804ff007988 */ /* 0x0009e40008000838 */
.L_x_26:
[----:B------:R-:W-:Y:S05]  /*0b30*/  BSYNC B2 ;  /* 0x0000000000027941 */ /* 0x000fea0003800000 */
.L_x_23:
[----:B--234-:R-:W2:Y:S02]  /*0b40*/  @!P2 LDS R4, [UR56+0x8] ;  /* 0x00000838ff04a984 */ /* 0x01cea40008000800 */
[----:B--2---:R-:W-:-:S05]  /*0b50*/  @!P2 LOP3.LUT R4, R4, 0x8000, RZ, 0xb8, !PT ;  /* 0x000080000404a812 */ /* 0x004fca00078eb8ff */
[----:B------:R4:W-:Y:S02]  /*0b60*/  @!P2 STS [UR56+0x8], R4 ;  /* 0x00000804ff00a988 */ /* 0x0009e40008000838 */
.L_x_27:
[----:B------:R-:W-:Y:S05]  /*0b70*/  BSYNC B3 ;  /* 0x0000000000037941 */ /* 0x000fea0003800000 */
.L_x_22:
[----:B------:R-:W-:Y:S05]  /*0b80*/  WARPSYNC.ALL ;  /* 0x0000000000007948 */ /* 0x000fea0003800000 */
[----:B------:R-:W-:-:S04]  /*0b90*/  UIADD3 UR7, UR8, 0x80, URZ ;  /* 0x0000008008077890 */ /* 0x000fc8000fffe03f */
[----:B------:R-:W-:-:S04]  /*0ba0*/  UIADD3 UR6, UP0, UR7, UR48, URZ ;  /* 0x0000003007067290 */ /* 0x000fc8000ff1e03f */
[----:B------:R-:W-:Y:S01]  /*0bb0*/  ULEA.HI.X.SX32 UR7, UR7, UR49, 0x1, UP0 ;  /* 0x0000003107077291 */ /* 0x000fe200080f0e3f */
[----:B------:R-:W-:Y:S11]  /*0bc0*/  @P0 BRA `(.L_x_28) ;  /* 0x0000000000280947 */ /* 0x000ff60003800000 */
[----:B--234-:R-:W2:Y:S01]  /*0bd0*/  S2R R4, SR_LANEID ;  /* 0x0000000000047919 */ /* 0x01cea20000000000 */
[----:B------:R-:W-:Y:S05]  /*0be0*/  WARPSYNC.ALL ;  /* 0x0000000000007948 */ /* 0x000fea0003800000 */
[----:B--2---:R-:W-:-:S05]  /*0bf0*/  IMAD.SHL.U32 R8, R4, 0x4, RZ ;  /* 0x0000000404087824 */ /* 0x004fca00078e00ff */
[----:B------:R-:W2:Y:S01]  /*0c00*/  LDS R7, [R8+UR56] ;  /* 0x0000003808077984 */ /* 0x000ea20008000800 */
[----:B------:R-:W-:-:S05]  /*0c10*/  IADD3 R4, P1, R8, UR6, RZ ;  /* 0x0000000608047c10 */ /* 0x000fca000ff3e0ff */
[----:B------:R-:W-:-:S05]  /*0c20*/  IMAD.X R5, RZ, RZ, UR7, P1 ;  /* 0x00000007ff057e24 */ /* 0x000fca00088e06ff */
[----:B--2---:R2:W5:Y:S01]  /*0c30*/  ATOMG.E.EXCH.STRONG.GPU PT, RZ, [R4], R7 ;  /* 0x0000000704ff73a8 */ /* 0x00456200041ee100 */
[----:B------:R-:W-:-:S04]  /*0c40*/  DEPBAR {5,4,3,2,1,0} ;  /* 0x0000003f0000791a */ /* 0x000fc80000000000 */
[----:B------:R2:W-:Y:S01]  /*0c50*/  UTMACCTL.IV [UR6] ;  /* 0x00000000060079b9 */ /* 0x0005e20008000000 */
[----:B------:R-:W-:Y:S01]  /*0c60*/  NOP ;  /* 0x0000000000007918 */ /* 0x000fe20000000000 */
.L_x_28:
[----:B------:R-:W-:Y:S05]  /*0c70*/  @P0 BRA `(.L_x_29) ;  /* 0x00000000000c0947 */ /* 0x000fea0003800000 */
[----:B------:R0:W-:Y:S01]  /*0c80*/  UTMACMDFLUSH ;  /* 0x00000000000079b7 */ /* 0x0001e20000000000 */
[----:B------:R-:W-:Y:S05]  /*0c90*/  @P0 BRA `(.L_x_29) ;  /* 0x0000000000040947 */ /* 0x000fea0003800000 */
[----:B------:R-:W-:-:S04]  /*0ca0*/  DEPBAR.LE SB0, 0x0 ;  /* 0x000080000000791a */ /* 0x000fc80000000000 */
.L_x_29:
[----:B------:R-:W-:Y:S05]  /*0cb0*/  WARPSYNC.ALL ;  /* 0x0000000000007948 */ /* 0x000fea0003800000 */
[----:B-----5:R-:W-:Y:S06]  /*0cc0*/  BAR.SYNC.DEFER_BLOCKING 0x0 ;  /* 0x0000000000007b1d */ /* 0x020fec0000010000 */
[----:B------:R-:W-:Y:S02]  /*0cd0*/  BSSY B3, `(.L_x_30) ;  /* 0x000000b000037945 */ /* 0x000fe40003800000 */
[----:B------:R-:W-:Y:S06]  /*0ce0*/  BAR.SYNC.DEFER_BLOCKING 0x0 ;  /* 0x0000000000007b1d */ /* 0x000fec0000010000 */
[----:B------:R1:W-:Y:S01]  /*0cf0*/  @!P0 STS [R12], RZ ;  /* 0x000000ff0c008388 */ /* 0x0003e20000000800 */
[----:B------:R-:W-:Y:S01]  /*0d00*/  NOP ;  /* 0x0000000000007918 */ /* 0x000fe20000000000 */
[----:B------:R-:W-:Y:S05]  /*0d10*/  @P2 BRA `(.L_x_31) ;  /* 0x0000000000182947 */ /* 0x000fea0003800000 */
[----:B--234-:R-:W2:Y:S01]  /*0d20*/  LDS R4, [UR56+0x8] ;  /* 0x00000838ff047984 */ /* 0x01cea20008000800 */
[----:B------:R-:W3:Y:S01]  /*0d30*/  LDC.64 R8, c[0x0][0x220] ;  /* 0x00008800ff087b82 */ /* 0x000ee20000000a00 */
[----:B------:R-:W-:Y:S02]  /*0d40*/  IMAD.MOV.U32 R5, RZ, RZ, 0x70 ;  /* 0x00000070ff057424 */ /* 0x000fe400078e00ff */
[----:B---3--:R3:W-:Y:S03]  /*0d50*/  STS.64 [UR56], R8 ;  /* 0x00000008ff007988 */ /* 0x0087e60008000a38 */
[----:B--2---:R-:W-:-:S05]  /*0d60*/  LOP3.LUT R4, R4, 0x10, R5, 0xd8, !PT ;  /* 0x0000001004047812 */ /* 0x004fca00078ed805 */
[----:B------:R3:W-:Y:S02]  /*0d70*/  STS [UR56+0x8], R4 ;  /* 0x00000804ff007988 */ /* 0x0007e40008000838 */
.L_x_31:
[----:B--2---:R-:W-:Y:S05]  /*0d80*/  BSYNC B3 ;  /* 0x0000000000037941 */ /* 0x004fea0003800000 */
.L_x_30:
[----:B------:R-:W-:Y:S04]  /*0d90*/  BSSY B4, `(.L_x_32) ;  /* 0x0000011000047945 */ /* 0x000fe80003800000 */
[----:B------:R-:W-:Y:S04]  /*0da0*/  BSSY B3, `(.L_x_33) ;  /* 0x000000e000037945 */ /* 0x000fe80003800000 */
[----:B------:R-:W-:Y:S05]  /*0db0*/  @P2 BRA `(.L_x_34) ;  /* 0x0000000000242947 */ /* 0x000fea0003800000 */
[----:B---34-:R-:W2:Y:S01]  /*0dc0*/  LDS R4, [UR56+0x34] ;  /* 0x00003438ff047984 */ /* 0x018ea20008000800 */
[----:B------:R-:W-:-:S05]  /*0dd0*/  IMAD.MOV.U32 R5, RZ, RZ, 0x3f000000 ;  /* 0x3f000000ff057424 */ /* 0x000fca00078e00ff */
[----:B--2---:R-:W-:-:S05]  /*0de0*/  LOP3.LUT R4, R4, 0xff000000, R5, 0xb8, !PT ;  /* 0xff00000004047812 */ /* 0x004fca00078eb805 */
[----:B------:R2:W-:Y:S01]  /*0df0*/  STS [UR56+0x34], R4 ;  /* 0x00003404ff007988 */ /* 0x0005e20008000838 */
[----:B------:R-:W-:Y:S05]  /*0e00*/  @P2 BRA `(.L_x_35) ;  /* 0x00000000001c2947 */ /* 0x000fea0003800000 */
[----:B--2---:R-:W2:Y:S01]  /*0e10*/  LDS R4, [UR56+0x38] ;  /* 0x00003838ff047984 */ /* 0x004ea20008000800 */
[----:B------:R-:W-:-:S05]  /*0e20*/  IMAD.MOV.U32 R5, RZ, RZ, 0xff ;  /* 0x000000ffff057424 */ /* 0x000fca00078e00ff */
[----:B--2---:R-:W-:-:S05]  /*0e30*/  LOP3.LUT R4, R4, 0xff, R5, 0xb8, !PT ;  /* 0x000000ff04047812 */ /* 0x004fca00078eb805 */
[----:B------:R2:W-:Y:S02]  /*0e40*/  STS [UR56+0x38], R4 ;  /* 0x00003804ff007988 */ /* 0x0005e40008000838 */
.L_x_34:
[----:B------:R-:W-:Y:S05]  /*0e50*/  @P2 BREAK B3 ;  /* 0x0000000000032942 */ /* 0x000fea0003800000 */
[----:B------:R-:W-:Y:S05]  /*0e60*/  @P2 BRA `(.L_x_36) ;  /* 0x00000000000c2947 */ /* 0x000fea0003800000 */
[----:B------:R1:W-:Y:S02]  /*0e70*/  STS [UR56+0x20], R0 ;  /* 0x00002000ff007988 */ /* 0x0003e40008000838 */
.L_x_35:
[----:B------:R-:W-:Y:S05]  /*0e80*/  BSYNC B3 ;  /* 0x0000000000037941 */ /* 0x000fea0003800000 */
.L_x_33:
[----:B------:R1:W-:Y:S02]  /*0e90*/  @!P2 STS [UR56+0x24], R6 ;  /* 0x00002406ff00a988 */ /* 0x0003e40008000838 */
.L_x_36:
[----:B------:R-:W-:Y:S05]  /*0ea0*/  BSYNC B4 ;  /* 0x0000000000047941 */ /* 0x000fea0003800000 */
.L_x_32:
[----:B------:R-:W-:Y:S05]  /*0eb0*/  WARPSYNC.ALL ;  /* 0x0000000000007948 */ /* 0x000fea0003800000 */
[----:B------:R-:W-:Y:S04]  /*0ec0*/  BSSY B4, `(.L_x_37) ;  /* 0x000000e000047945 */ /* 0x000fe80003800000 */
[----:B------:R-:W-:Y:S05]  /*0ed0*/  @P2 BRA `(.L_x_38) ;  /* 0x0000000000302947 */ /* 0x000fea0003800000 */
[----:B--234-:R-:W2:Y:S01]  /*0ee0*/  LDS R4, [UR56+0x34] ;  /* 0x00003438ff047984 */ /* 0x01cea20008000800 */
[----:B------:R-:W3:Y:S03]  /*0ef0*/  LDC.64 R8, c[0x0][0x248] ;  /* 0x00009200ff087b82 */ /* 0x000ee60000000a00 */
[----:B-1----:R-:W1:Y:S01]  /*0f00*/  LDS R0, [UR56+0x1c] ;  /* 0x00001c38ff007984 */ /* 0x002e620008000800 */
[C---:B---3--:R-:W-:Y:S01]  /*0f10*/  SHF.L.U64.HI R6, R8.reuse, 0x1, R9 ;  /* 0x0000000108067819 */ /* 0x048fe20000010209 */
[----:B------:R-:W-:-:S03]  /*0f20*/  IMAD.SHL.U32 R5, R8, 0x2, RZ ;  /* 0x0000000208057824 */ /* 0x000fc600078e00ff */
[--C-:B------:R-:W-:Y:S02]  /*0f30*/  SHF.R.U32.HI R7, RZ, 0x4, R6.reuse ;  /* 0x00000004ff077819 */ /* 0x100fe40000011606 */
[----:B------:R-:W-:-:S05]  /*0f40*/  SHF.R.U64 R5, R5, 0x4, R6 ;  /* 0x0000000405057819 */ /* 0x000fca0000001206 */
[----:B------:R3:W-:Y:S01]  /*0f50*/  STS [UR56+0xc], R5 ;  /* 0x00000c05ff007988 */ /* 0x0007e20008000838 */
[----:B--2---:R-:W-:Y:S02]  /*0f60*/  LOP3.LUT R4, R4, 0x7, RZ, 0xb8, !PT ;  /* 0x0000000704047812 */ /* 0x004fe400078eb8ff */
[----:B-1----:R-:W-:-:S03]  /*0f70*/  LOP3.LUT R0, R0, 0xf, R7, 0xb8, !PT ;  /* 0x0000000f00007812 */ /* 0x002fc600078eb807 */
[----:B------:R3:W-:Y:S04]  /*0f80*/  STS [UR56+0x34], R4 ;  /* 0x00003404ff007988 */ /* 0x0007e80008000838 */
[----:B------:R3:W-:Y:S02]  /*0f90*/  STS [UR56+0x1c], R0 ;  /* 0x00001c00ff007988 */ /* 0x0007e40008000838 */
.L_x_38:
[----:B------:R-:W-:Y:S05]  /*0fa0*/  BSYNC B4 ;  /* 0x0000000000047941 */ /* 0x000fea0003800000 */
.L_x_37:
[----:B------:R-:W-:Y:S04]  /*0fb0*/  BSSY B4, `(.L_x_39) ;  /* 0x000001a000047945 */ /* 0x000fe80003800000 */
[----:B------:R-:W-:Y:S04]  /*0fc0*/  BSSY B5, `(.L_x_40) ;  /* 0x0000015000057945 */ /* 0x000fe80003800000 */
[----:B------:R-:W-:Y:S05]  /*0fd0*/  @P2 BRA `(.L_x_41) ;  /* 0x0000000000202947 */ /* 0x000fea0003800000 */
[----:B-1-3--:R-:W1:Y:S02]  /*0fe0*/  LDS R0, [UR56+0x34] ;  /* 0x00003438ff007984 */ /* 0x00ae640008000800 */
[----:B-1----:R-:W-:-:S05]  /*0ff0*/  LOP3.LUT R0, R0, 0x38, RZ, 0xb8, !PT ;  /* 0x0000003800007812 */ /* 0x002fca00078eb8ff */
[----:B------:R1:W-:Y:S01]  /*1000*/  STS [UR56+0x34], R0 ;  /* 0x00003400ff007988 */ /* 0x0003e20008000838 */
[----:B------:R-:W-:Y:S05]  /*1010*/  @P2 BRA `(.L_x_42) ;  /* 0x0000000000202947 */ /* 0x000fea0003800000 */
[----:B-1----:R-:W1:Y:S01]  /*1020*/  LDS R0, [UR56+0x8] ;  /* 0x00000838ff007984 */ /* 0x002e620008000800 */
[----:B------:R-:W-:-:S05]  /*1030*/  IMAD.MOV.U32 R5, RZ, RZ, 0x780 ;  /* 0x00000780ff057424 */ /* 0x000fca00078e00ff */
[----:B-1----:R-:W-:-:S05]  /*1040*/  LOP3.LUT R0, R0, 0x500, R5, 0xd8, !PT ;  /* 0x0000050000007812 */ /* 0x002fca00078ed805 */
[----:B------:R1:W-:Y:S02]  /*1050*/  STS [UR56+0x8], R0 ;  /* 0x00000800ff007988 */ /* 0x0003e40008000838 */
.L_x_41:
[----:B------:R-:W-:Y:S05]  /*1060*/  @P2 BRA `(.L_x_43) ;  /* 0x0000000000282947 */ /* 0x000fea0003800000 */
[----:B-1-3--:R-:W1:Y:S02]  /*1070*/  LDS R0, [UR56+0x8] ;  /* 0x00000838ff007984 */ /* 0x00ae640008000800 */
[----:B-1----:R-:W-:-:S05]  /*1080*/  LOP3.LUT R0, R0, 0x1800, RZ, 0xb8, !PT ;  /* 0x0000180000007812 */ /* 0x002fca00078eb8ff */
[----:B------:R3:W-:Y:S02]  /*1090*/  STS [UR56+0x8], R0 ;  /* 0x00000800ff007988 */ /* 0x0007e40008000838 */
.L_x_42:
[----:B------:R-:W-:Y:S05]  /*10a0*/  @P2 BREAK B5 ;  /* 0x0000000000052942 */ /* 0x000fea0003800000 */
[----:B------:R-:W-:Y:S05]  /*10b0*/  @P2 BRA `(.L_x_44) ;  /* 0x0000000000242947 */ /* 0x000fea0003800000 */
[----:B-1-3--:R-:W1:Y:S01]  /*10c0*/  LDS R0, [UR56+0x8] ;  /* 0x00000838ff007984 */ /* 0x00ae620008000800 */
[----:B------:R-:W-:-:S05]  /*10d0*/  IMAD.MOV.U32 R5, RZ, RZ, 0x6000 ;  /* 0x00006000ff057424 */ /* 0x000fca00078e00ff */
[----:B-1----:R-:W-:-:S04]  /*10e0*/  LOP3.LUT R0, R0, 0x6000, R5, 0xd8, !PT ;  /* 0x0000600000007812 */ /* 0x002fc800078ed805 */
[----:B------:R-:W-:-:S05]  /*10f0*/  LOP3.LUT R0, R0, 0x400000, RZ, 0xb8, !PT ;  /* 0x0040000000007812 */ /* 0x000fca00078eb8ff */
[----:B------:R1:W-:Y:S02]  /*1100*/  STS [UR56+0x8], R0 ;  /* 0x00000800ff007988 */ /* 0x0003e40008000838 */
.L_x_43:
[----:B------:R-:W-:Y:S05]  /*1110*/  BSYNC B5 ;  /* 0x0000000000057941 */ /* 0x000fea0003800000 */
.L_x_40:
[----:B-1-3--:R-:W1:Y:S02]  /*1120*/  @!P2 LDS R0, [UR56+0x8] ;  /* 0x00000838ff00a984 */ /* 0x00ae640008000800 */
[----:B-1----:R-:W-:-:S05]  /*1130*/  @!P2 LOP3.LUT R0, R0, 0x8000, RZ, 0xb8, !PT ;  /* 0x000080000000a812 */ /* 0x002fca00078eb8ff */
[----:B------:R1:W-:Y:S02]  /*1140*/  @!P2 STS [UR56+0x8], R0 ;  /* 0x00000800ff00a988 */ /* 0x0003e40008000838 */
.L_x_44:
[----:B------:R-:W-:Y:S05]  /*1150*/  BSYNC B4 ;  /* 0x0000000000047941 */ /* 0x000fea0003800000 */
.L_x_39:
[----:B------:R-:W-:Y:S05]  /*1160*/  WARPSYNC.ALL ;  /* 0x0000000000007948 */ /* 0x000fea0003800000 */
[----:B------:R1:W-:Y:S01]  /*1170*/  STL [R1], RZ ;  /* 0x000000ff01007387 */ /* 0x0003e20000100800 */
[----:B------:R-:W-:Y:S01]  /*1180*/  UIADD3 UR8, UR8, 0x100, URZ ;  /* 0x0000010008087890 */ /* 0x000fe2000fffe03f */
[----:B------:R-:W-:Y:S02]  /*1190*/  ISETP.GE.AND P1, PT, R13, 0x1, PT ;  /* 0x000000010d00780c */ /* 0x000fe40003f26270 */
[----:B------:R-:W-:Y:S01]  /*11a0*/  SHF.R.U32.HI R6, RZ, 0x5, R3 ;  /* 0x00000005ff067819 */ /* 0x000fe20000011603 */
[----:B------:R-:W-:-:S04]  /*11b0*/  UIADD3 UR48, UP0, UR8, UR48, URZ ;  /* 0x0000003008307290 */ /* 0x000fc8000ff1e03f */
[----:B------:R-:W-:Y:S01]  /*11c0*/  ULEA.HI.X.SX32 UR49, UR8, UR49, 0x1, UP0 ;  /* 0x0000003108317291 */ /* 0x000fe200080f0e3f */
[----:B-1----:R-:W-:Y:S11]  /*11d0*/  @P0 BRA `(.L_x_45) ;  /* 0x0000000000280947 */ /* 0x002ff60003800000 */
[----:B---3--:R-:W1:Y:S01]  /*11e0*/  S2R R0, SR_LANEID ;  /* 0x0000000000007919 */ /* 0x008e620000000000 */
[----:B------:R-:W-:Y:S05]  /*11f0*/  WARPSYNC.ALL ;  /* 0x0000000000007948 */ /* 0x000fea0003800000 */
[----:B-1----:R-:W-:-:S05]  /*1200*/  IMAD.SHL.U32 R0, R0, 0x4, RZ ;  /* 0x0000000400007824 */ /* 0x002fca00078e00ff */
[----:B------:R-:W1:Y:S01]  /*1210*/  LDS R7, [R0+UR56] ;  /* 0x0000003800077984 */ /* 0x000e620008000800 */
[----:B--2-4-:R-:W-:-:S05]  /*1220*/  IADD3 R4, P3, R0, UR48, RZ ;  /* 0x0000003000047c10 */ /* 0x014fca000ff7e0ff */
[----:B------:R-:W-:-:S05]  /*1230*/  IMAD.X R5, RZ, RZ, UR49, P3 ;  /* 0x00000031ff057e24 */ /* 0x000fca00098e06ff */
[----:B-1----:R1:W5:Y:S01]  /*1240*/  ATOMG.E.EXCH.STRONG.GPU PT, RZ, [R4], R7 ;  /* 0x0000000704ff73a8 */ /* 0x00236200041ee100 */
[----:B------:R-:W-:-:S04]  /*1250*/  DEPBAR {5,4,3,2,1,0} ;  /* 0x0000003f0000791a */ /* 0x000fc80000000000 */
[----:B------:R1:W-:Y:S01]  /*1260*/  UTMACCTL.IV [UR48] ;  /* 0x00000000300079b9 */ /* 0x0003e20008000000 */
[----:B------:R-:W-:Y:S01]  /*1270*/  NOP ;  /* 0x0000000000007918 */ /* 0x000fe20000000000 */
.L_x_45:
[----:B------:R-:W-:Y:S05]  /*1280*/  @P0 BRA `(.L_x_46) ;  /* 0x00000000000c0947 */ /* 0x000fea0003800000 */
[----:B------:R0:W-:Y:S01]  /*1290*/  UTMACMDFLUSH ;  /* 0x00000000000079b7 */ /* 0x0001e20000000000 */
[----:B------:R-:W-:Y:S05]  /*12a0*/  @P0 BRA `(.L_x_46) ;  /* 0x0000000000040947 */ /* 0x000fea0003800000 */
[----:B------:R-:W-:-:S04]  /*12b0*/  DEPBAR.LE SB0, 0x0 ;  /* 0x000080000000791a */ /* 0x000fc80000000000 */
.L_x_46:
[----:B------:R1:W-:Y:S01]  /*12c0*/  STL [R1+0x4], RZ ;  /* 0x000004ff01007387 */ /* 0x0003e20000100800 */
[----:B------:R-:W-:Y:S05]  /*12d0*/  WARPSYNC.ALL ;  /* 0x0000000000007948 */ /* 0x000fea0003800000 */
[----:B------:R1:W-:Y:S01]  /*12e0*/  STL [R1+0x8], RZ ;  /* 0x000008ff01007387 */ /* 0x0003e20000100800 */
[----:B-----5:R-:W-:Y:S01]  /*12f0*/  VOTEU.ALL UP0, P2 ;  /* 0x00000000003f7886 */ /* 0x020fe20001000000 */
[----:B------:R-:W-:Y:S01]  /*1300*/  UMOV UR8, 0x1 ;  /* 0x0000000100087882 */ /* 0x000fe20000000000 */
[----:B------:R-:W-:Y:S01]  /*1310*/  VOTEU.ALL UP1, P2 ;  /* 0x00000000003f7886 */ /* 0x000fe20001020000 */
[----:B------:R1:W-:Y:S01]  /*1320*/  STL [R1+0xc], RZ ;  /* 0x00000cff01007387 */ /* 0x0003e20000100800 */
[----:B------:R-:W-:Y:S01]  /*1330*/  VOTEU.ALL UP2, P2 ;  /* 0x00000000003f7886 */ /* 0x000fe20001040000 */
[----:B------:R-:W-:-:S04]  /*1340*/  @!UP0 UIADD3 UR12, -UR8, 0x100000, URZ ;  /* 0x00100000080c8890 */ /* 0x000fc8000fffe13f */
[----:B------:R-:W-:Y:S02]  /*1350*/  @!UP0 USHF.L.U32 UR13, UR12, 0xb, URZ ;  /* 0x0000000b0c0d8899 */ /* 0x000fe4000800063f */
[----:B------:R-:W-:Y:S01]  /*1360*/  @!UP0 USHF.L.U32 UR12, UR12, 0x1, URZ ;  /* 0x000000010c0c8899 */ /* 0x000fe2000800063f */
[----:B------:R-:W-:Y:S01]  /*1370*/  R2UR UR54, R6 ;  /* 0x00000000063672ca */ /* 0x000fe200000e0000 */
[----:B------:R1:W-:Y:S01]  /*1380*/  STL [R1+0x10], RZ ;  /* 0x000010ff01007387 */ /* 0x0003e20000100800 */
[----:B------:R-:W-:-:S04]  /*1390*/  @!UP0 UIADD3 UR16, -UR8, 0x100000, URZ ;  /* 0x0010000008108890 */ /* 0x000fc8000fffe13f */
[----:B------:R-:W-:Y:S02]  /*13a0*/  @!UP0 USHF.L.U32 UR17, UR16, 0xb, URZ ;  /* 0x0000000b10118899 */ /* 0x000fe4000800063f */
[----:B------:R-:W-:Y:S01]  /*13b0*/  @!UP0 USHF.L.U32 UR16, UR16, 0x1, URZ ;  /* 0x0000000110108899 */ /* 0x000fe2000800063f */
[----:B------:R-:W-:Y:S01]  /*13c0*/  CS2R R24, SRZ ;  /* 0x0000000000187805 */ /* 0x000fe2000001ff00 */
[----:B------:R-:W-:-:S04]  /*13d0*/  @!UP0 UIADD3 UR8, -UR8, 0x100000, URZ ;  /* 0x0010000008088890 */ /* 0x000fc8000fffe13f */
[----:B------:R-:W-:Y:S02]  /*13e0*/  @!UP0 USHF.L.U32 UR9, UR8, 0xb, URZ ;  /* 0x0000000b08098899 */ /* 0x000fe4000800063f */
[----:B------:R-:W-:Y:S01]  /*13f0*/  @!UP0 USHF.L.U32 UR8, UR8, 0x1, URZ ;  /* 0x0000000108088899 */ /* 0x000fe2000800063f */
[----:B------:R1:W-:Y:S01]  /*1400*/  STL [R1+0x14], RZ ;  /* 0x000014ff01007387 */ /* 0x0003e20000100800 */
[----:B------:R-:W-:Y:S01]  /*1410*/  VOTEU.ALL UP0, P2 ;  /* 0x00000000003f7886 */ /* 0x000fe20001000000 */
[----:B------:R-:W-:Y:S01]  /*1420*/  USHF.L.U32 UR11, UR50, 0x8, URZ ;  /* 0x00000008320b7899 */ /* 0x000fe2000800063f */
[----:B------:R-:W-:Y:S01]  /*1430*/  CS2R R26, SRZ ;  /* 0x00000000001a7805 */ /* 0x000fe2000001ff00 */
[----:B------:R1:W-:Y:S01]  /*1440*/  STL [R1+0x18], RZ ;  /* 0x000018ff01007387 */ /* 0x0003e20000100800 */
[----:B------:R-:W-:Y:S01]  /*1450*/  USHF.L.U32 UR15, UR51, 0x8, URZ ;  /* 0x00000008330f7899 */ /* 0x000fe2000800063f */
[----:B------:R-:W-:Y:S02]  /*1460*/  CS2R R28, SRZ ;  /* 0x00000000001c7805 */ /* 0x000fe4000001ff00 */
[----:B------:R-:W-:Y:S01]  /*1470*/  CS2R R30, SRZ ;  /* 0x00000000001e7805 */ /* 0x000fe2000001ff00 */
[----:B------:R1:W-:Y:S01]  /*1480*/  STL [R1+0x1c], RZ ;  /* 0x00001cff01007387 */ /* 0x0003e20000100800 */
[----:B------:R-:W-:-:S02]  /*1490*/  CS2R R32, SRZ ;  /* 0x0000000000207805 */ /* 0x000fc4000001ff00 */
[----:B------:R-:W-:Y:S02]  /*14a0*/  CS2R R34, SRZ ;  /* 0x0000000000227805 */ /* 0x000fe4000001ff00 */
[----:B------:R-:W-:Y:S01]  /*14b0*/  CS2R R36, SRZ ;  /* 0x0000000000247805 */ /* 0x000fe2000001ff00 */
[----:B------:R1:W-:Y:S01]  /*14c0*/  STL [R1+0x20], RZ ;  /* 0x000020ff01007387 */ /* 0x0003e20000100800 */
[----:B------:R-:W-:Y:S02]  /*14d0*/  CS2R R38, SRZ ;  /* 0x0000000000267805 */ /* 0x000fe4000001ff00 */
        /* <DEDUP_REMOVED lines=74> */
[----:B------:R1:W-:Y:S04]  /*1980*/  STL [R1+0x6c], RZ ;  /* 0x00006cff01007387 */ /* 0x0003e80000100800 */
        /* <DEDUP_REMOVED lines=42> */
[----:B------:R1:W-:Y:S01]  /*1c30*/  STL [R1+0x118], RZ ;  /* 0x000118ff01007387 */ /* 0x0003e20000100800 */
[----:B------:R-:W-:Y:S06]  /*1c40*/  BAR.SYNC.DEFER_BLOCKING 0x0 ;  /* 0x0000000000007b1d */ /* 0x000fec0000010000 */
[----:B------:R1:W-:Y:S04]  /*1c50*/  STL [R1+0x11c], RZ ;  /* 0x00011cff01007387 */ /* 0x0003e80000100800 */
[----:B------:R1:W-:Y:S04]  /*1c60*/  STL [R1+0x120], RZ ;  /* 0x000120ff01007387 */ /* 0x0003e80000100800 */
[----:B------:R1:W-:Y:S04]  /*1c70*/  STL [R1+0x124], RZ ;  /* 0x000124ff01007387 */ /* 0x0003e80000100800 */
[----:B------:R1:W-:Y:S04]  /*1c80*/  STL [R1+0x128], RZ ;  /* 0x000128ff01007387 */ /* 0x0003e80000100800 */
[----:B------:R1:W-:Y:S04]  /*1c90*/  STL [R1+0x12c], RZ ;  /* 0x00012cff01007387 */ /* 0x0003e80000100800 */
[----:B------:R-:W2:Y:S02]  /*1ca0*/  FENCE.VIEW.ASYNC.S ;  /* 0x00000000000073c6 */ /* 0x000ea40000000000 */
[----:B--2---:R1:W2:Y:S02]  /*1cb0*/  @!UP0 SYNCS.EXCH.64 URZ, [UR56+0x60000], UR12 ;  /* 0x0600000c383f85b2 */ /* 0x0042a40008000100 */
        /* <DEDUP_REMOVED lines=20> */
[----:B--2---:R-:W-:Y:S06]  /*1e00*/  BAR.SYNC.DEFER_BLOCKING 0x0 ;  /* 0x0000000000007b1d */ /* 0x004fec0000010000 */
[----:B------:R1:W-:Y:S04]  /*1e10*/  STL [R1+0x180], RZ ;  /* 0x000180ff01007387 */ /* 0x0003e80000100800 */
[----:B------:R1:W-:Y:S04]  /*1e20*/  STL [R1+0x184], RZ ;  /* 0x000184ff01007387 */ /* 0x0003e80000100800 */
[----:B------:R1:W-:Y:S04]  /*1e30*/  STL [R1+0x188], RZ ;  /* 0x000188ff01007387 */ /* 0x0003e80000100800 */
[----:B------:R1:W-:Y:S04]  /*1e40*/  STL [R1+0x18c], RZ ;  /* 0x00018cff01007387 */ /* 0x0003e80000100800 */
[----:B------:R1:W-:Y:S01]  /*1e50*/  STL [R1+0x190], RZ ;  /* 0x000190ff01007387 */ /* 0x0003e20000100800 */
[----:B------:R1:W2:Y:S03]  /*1e60*/  @!UP1 SYNCS.EXCH.64 URZ, [UR56+0x60008], UR16 ;  /* 0x06000810383f95b2 */ /* 0x0002a60008000100 */
        /* <DEDUP_REMOVED lines=28> */
[----:B------:R1:W-:Y:S01]  /*2030*/  STL [R1+0x1fc], RZ ;  /* 0x0001fcff01007387 */ /* 0x0003e20000100800 */
[----:B------:R-:W-:Y:S05]  /*2040*/  @!P1 BRA `(.L_x_47) ;  /* 0x0000001c00b49947 */ /* 0x000fea0003800000 */
[----:B------:R1:W-:Y:S01]  /*2050*/  STL [R1], RZ ;  /* 0x000000ff01007387 */ /* 0x0003e20000100800 */
[----:B------:R-:W-:Y:S02]  /*2060*/  CS2R R24, SRZ ;  /* 0x0000000000187805 */ /* 0x000fe4000001ff00 */
        /* <DEDUP_REMOVED lines=83> */
[----:B------:R-:W-:Y:S01]  /*25a0*/  CS2R R150, SRZ ;  /* 0x0000000000967805 */ /* 0x000fe2000001ff00 */
[----:B------:R-:W-:Y:S01]  /*25b0*/  UMOV UR53, URZ ;  /* 0x0000003f00357c82 */ /* 0x000fe20008000000 */
[----:B------:R-:W-:Y:S01]  /*25c0*/  UMOV UR52, URZ ;  /* 0x0000003f00347c82 */ /* 0x000fe20008000000 */
        /* <DEDUP_REMOVED lines=105> */
[----:B------:R1:W-:Y:S02]  /*2c60*/  STL [R1+0x1fc], RZ ;  /* 0x0001fcff01007387 */ /* 0x0003e40000100800 */
.L_x_49:
[----:B--2---:R-:W-:Y:S01]  /*2c70*/  BAR.SYNC.DEFER_BLOCKING 0x0 ;  /* 0x0000000000007b1d */ /* 0x004fe20000010000 */
[----:B------:R-:W-:Y:S01]  /*2c80*/  ULEA UR21, UR53, UR56, 0x3 ;  /* 0x0000003835157291 */ /* 0x000fe2000f8e183f */
[----:B---3--:R-:W-:Y:S01]  /*2c90*/  @!P2 IMAD.MOV.U32 R0, RZ, RZ, 0x20000 ;  /* 0x00020000ff00a424 */ /* 0x008fe200078e00ff */
[----:B------:R-:W-:Y:S01]  /*2ca0*/  ELECT P0, URZ, PT ;  /* 0x00000000003f782f */ /* 0x000fe20003800000 */
[----:B------:R-:W-:-:S03]  /*2cb0*/  ULEA UR20, UR53, UR56, 0x10 ;  /* 0x0000003835147291 */ /* 0x000fc6000f8e803f */
[----:B------:R-:W-:Y:S01]  /*2cc0*/  ISETP.LT.U32.AND P0, PT, R2, 0x40, P0 ;  /* 0x000000400200780c */ /* 0x000fe20000701070 */
[----:B------:R-:W-:Y:S01]  /*2cd0*/  ULOP3.LUT UR14, UR54, 0x1, URZ, 0xc0, !UPT ;  /* 0x00000001360e7892 */ /* 0x000fe2000f8ec03f */
[----:B------:R-:W-:-:S03]  /*2ce0*/  ELECT P1, URZ, PT ;  /* 0x00000000003f782f */ /* 0x000fc60003820000 */
[----:B-1----:R-:W-:Y:S02]  /*2cf0*/  ULEA UR12, UR14, UR20, 0xf ;  /* 0x000000140e0c7291 */ /* 0x002fe4000f8e783f */
[----:B------:R-:W-:Y:S01]  /*2d00*/  ULEA UR14, UR14, UR52, 0x6 ;  /* 0x000000340e0e7291 */ /* 0x000fe2000f8e303f */
[----:B------:R-:W-:-:S05]  /*2d10*/  ISETP.LT.U32.AND P1, PT, R2, 0x40, P1 ;  /* 0x000000400200780c */ /* 0x000fca0000f21070 */
[----:B------:R-:W-:Y:S01]  /*2d20*/  VOTEU.ANY UP0, P0 ;  /* 0x00000000003f7886 */ /* 0x000fe20000000100 */
[----:B------:R-:W-:Y:S01]  /*2d30*/  VOTEU.ANY UP2, P0 ;  /* 0x00000000003f7886 */ /* 0x000fe20000040100 */
[----:B------:R-:W-:Y:S01]  /*2d40*/  UMOV UR10, UR14 ;  /* 0x0000000e000a7c82 */ /* 0x000fe20008000000 */
[----:B------:R1:W-:Y:S01]  /*2d50*/  @!P2 SYNCS.ARRIVE.TRANS64 RZ, [UR21+0x60000], R0 ;  /* 0x06000000ffffa9a7 */ /* 0x0003e20008000015 */
[----:B------:R2:W-:Y:S06]  /*2d60*/  MEMBAR.ALL.CTA ;  /* 0x0000000000007992 */ /* 0x0005ec0000008000 */
[----:B--2---:R-:W2:Y:S01]  /*2d70*/  FENCE.VIEW.ASYNC.S ;  /* 0x00000000000073c6 */ /* 0x004ea20000000000 */
[----:B------:R-:W-:Y:S01]  /*2d80*/  @UP0 UIADD3 UR13, UR21, 0x60000, URZ ;  /* 0x00060000150d0890 */ /* 0x000fe2000fffe03f */
[----:B------:R-:W-:Y:S01]  /*2d90*/  @UP0 UMOV UR16, UR4 ;  /* 0x0000000400100c82 */ /* 0x000fe20008000000 */
[----:B------:R-:W-:Y:S01]  /*2da0*/  @UP0 UMOV UR17, UR5 ;  /* 0x0000000500110c82 */ /* 0x000fe20008000000 */
[----:B--2---:R-:W-:Y:S01]  /*2db0*/  VOTEU.ANY UP1, P1 ;  /* 0x00000000003f7886 */ /* 0x004fe20000820100 */
[----:B------:R-:W-:Y:S01]  /*2dc0*/  VOTEU.ANY UP3, P1 ;  /* 0x00000000003f7886 */ /* 0x000fe20000860100 */
[----:B-1----:R-:W-:-:S03]  /*2dd0*/  IMAD.U32 R0, RZ, RZ, UR55 ;  /* 0x00000037ff007e24 */ /* 0x002fc6000f8e00ff */
[----:B------:R-:W-:Y:S02]  /*2de0*/  @UP1 UIADD3 UR8, UR12, 0x30000, URZ ;  /* 0x000300000c081890 */ /* 0x000fe4000fffe03f */
[----:B------:R-:W-:Y:S01]  /*2df0*/  @UP1 UIADD3 UR9, UR21, 0x60000, URZ ;  /* 0x0006000015091890 */ /* 0x000fe2000fffe03f */
[----:B------:R-:W-:Y:S01]  /*2e00*/  SHF.L.U32 R0, R0, 0x1f, RZ ;  /* 0x0000001f00007819 */ /* 0x000fe200000006ff */
[----:B------:R-:W-:Y:S01]  /*2e10*/  @UP1 UMOV UR18, UR6 ;  /* 0x0000000600121c82 */ /* 0x000fe20008000000 */
[----:B------:R-:W-:Y:S01]  /*2e20*/  @UP1 UMOV UR19, UR7 ;  /* 0x0000000700131c82 */ /* 0x000fe20008000000 */
[----:B------:R-:W-:Y:S06]  /*2e30*/  BAR.SYNC.DEFER_BLOCKING 0x0 ;  /* 0x0000000000007b1d */ /* 0x000fec0000010000 */
[----:B------:R1:W-:Y:S02]  /*2e40*/  @UP2 UTMALDG.2D [UR12], [UR16] ;  /* 0x0000000c100025b4 */ /* 0x0003e40008008000 */
[----:B------:R-:W-:Y:S06]  /*2e50*/  BAR.SYNC.DEFER_BLOCKING 0x0 ;  /* 0x0000000000007b1d */ /* 0x000fec0000010000 */
[----:B------:R1:W-:Y:S02]  /*2e60*/  @UP3 UTMALDG.2D [UR8], [UR18] ;  /* 0x00000008120035b4 */ /* 0x0003e40008008000 */
[----:B------:R-:W-:Y:S06]  /*2e70*/  BAR.SYNC.DEFER_BLOCKING 0x0 ;  /* 0x0000000000007b1d */ /* 0x000fec0000010000 */
[----:B------:R-:W2:Y:S02]  /*2e80*/  SYNCS.PHASECHK.TRANS64.TRYWAIT P0, [UR21+0x60000], R0 ;  /* 0x06000000ff0075a7 */ /* 0x000ea40008000155 */
[----:B-12---:R-:W-:Y:S05]  /*2e90*/  @!P0 BRA `(.L_x_48) ;  /* 0x0000002400608947 */ /* 0x006fea0003800000 */
.L_x_50:
[----:B------:R-:W-:Y:S01]  /*2ea0*/  STL.64 [R1+0x268], R150 ;  /* 0x0002689601007387 */ /* 0x000fe20000100a00 */
[----:B------:R-:W-:Y:S01]  /*2eb0*/  USHF.L.U32 UR8, UR54, 0x7, URZ ;  /* 0x0000000736087899 */ /* 0x000fe2000800063f */
[----:B------:R-:W1:Y:S02]  /*2ec0*/  LDC R0, c[0x0][0x230] ;  /* 0x00008c00ff007b82 */ /* 0x000e640000000800 */
[----:B------:R-:W-:Y:S04]  /*2ed0*/  STL.64 [R1+0x260], R148 ;  /* 0x0002609401007387 */ /* 0x000fe80000100a00 */
        /* <DEDUP_REMOVED lines=11> */
[----:B------:R2:W-:Y:S04]  /*2f90*/  STL.64 [R1+0x200], R124 ;  /* 0x0002007c01007387 */ /* 0x0005e80000100a00 */
[----:B--2---:R-:W2:Y:S04]  /*2fa0*/  LDL.LU.64 R124, [R1] ;  /* 0x00000000017c7983 */ /* 0x004ea80000300a00 */
[----:B------:R-:W2:Y:S04]  /*2fb0*/  LDL.LU.64 R126, [R1+0x8] ;  /* 0x00000800017e7983 */ /* 0x000ea80000300a00 */
        /* <DEDUP_REMOVED lines=61> */
[----:B------:R-:W2:Y:S01]  /*3390*/  LDL.LU.64 R250, [R1+0x1f8] ;  /* 0x0001f80001fa7983 */ /* 0x000ea20000300a00 */
[----:B------:R-:W-:-:S02]  /*33a0*/  UIADD3 UR9, UR20, 0x30000, URZ ;  /* 0x0003000014097890 */ /* 0x000fc4000fffe03f */
[----:B------:R-:W-:Y:S02]  /*33b0*/  ULOP3.LUT UR8, UR8, 0x200, URZ, 0xc0, !UPT ;  /* 0x0000020008087892 */ /* 0x000fe4000f8ec03f */
[----:B------:R-:W-:Y:S02]  /*33c0*/  USHF.R.U32.HI UR9, URZ, 0x4, UR9 ;  /* 0x000000043f097899 */ /* 0x000fe40008011609 */
[----:B------:R-:W-:Y:S02]  /*33d0*/  ULEA.HI UR8, UR20, UR8, URZ, 0x1c ;  /* 0x0000000814087291 */ /* 0x000fe4000f8fe03f */
[----:B------:R-:W-:Y:S02]  /*33e0*/  USGXT.U32 UR46, UR9, 0xe ;  /* 0x0000000e092e789a */ /* 0x000fe40008000000 */
[----:B------:R-:W-:Y:S01]  /*33f0*/  ULOP3.LUT UR44, UR8, 0x3fff, URZ, 0xc0, !UPT ;  /* 0x00003fff082c7892 */ /* 0x000fe2000f8ec03f */
[----:B------:R-:W-:Y:S01]  /*3400*/  UMOV UR47, 0x40000040 ;  /* 0x40000040002f7882 */ /* 0x000fe20000000000 */
[----:B------:R-:W-:-:S02]  /*3410*/  UMOV UR45, 0x40000040 ;  /* 0x40000040002d7882 */ /* 0x000fc40000000000 */
[----:B------:R-:W-:Y:S02]  /*3420*/  UIADD3 UR40, UP0, UR44, 0x2, URZ ;  /* 0x000000022c287890 */ /* 0x000fe4000ff1e03f */
[----:B------:R-:W-:Y:S01]  /*3430*/  UIADD3 UR42, UP1, UR46, 0x2, URZ ;  /* 0x000000022e2a7890 */ /* 0x000fe2000ff3e03f */
[----:B------:R-:W-:Y:S01]  /*3440*/  UMOV UR8, URZ ;  /* 0x0000003f00087c82 */ /* 0x000fe20008000000 */
[----:B------:R-:W-:Y:S01]  /*3450*/  UMOV UR9, URZ ;  /* 0x0000003f00097c82 */ /* 0x000fe20008000000 */
[----:B------:R-:W-:Y:S02]  /*3460*/  UIADD3.X UR41, UR8, 0x40000040, URZ, UP0, !UPT ;  /* 0x4000004008297890 */ /* 0x000fe400087fe43f */
[----:B------:R-:W-:Y:S02]  /*3470*/  UIADD3.X UR43, UR9, 0x40000040, URZ, UP1, !UPT ;  /* 0x40000040092b7890 */ /* 0x000fe40008ffe43f */
[----:B------:R-:W-:Y:S02]  /*3480*/  UIADD3.64 UR36, UR40, 0x2, URZ ;  /* 0x0000000228247897 */ /* 0x000fe4000fffe03f */
[----:B------:R-:W-:-:S02]  /*3490*/  UIADD3.64 UR38, UR42, 0x2, URZ ;  /* 0x000000022a267897 */ /* 0x000fc4000fffe03f */
[----:B------:R-:W-:Y:S02]  /*34a0*/  UIADD3.64 UR32, UR40, 0x4, URZ ;  /* 0x0000000428207897 */ /* 0x000fe4000fffe03f */
[----:B------:R-:W-:Y:S02]  /*34b0*/  UIADD3.64 UR34, UR42, 0x4, URZ ;  /* 0x000000042a227897 */ /* 0x000fe4000fffe03f */
[----:B------:R-:W-:Y:S02]  /*34c0*/  UIADD3.64 UR28, UR40, 0x7fe, URZ ;  /* 0x000007fe281c7897 */ /* 0x000fe4000fffe03f */
[----:B------:R-:W-:Y:S02]  /*34d0*/  UIADD3.64 UR30, UR42, 0x7fe, URZ ;  /* 0x000007fe2a1e7897 */ /* 0x000fe4000fffe03f */
[----:B------:R-:W-:Y:S02]  /*34e0*/  UIADD3.64 UR24, UR40, 0x800, URZ ;  /* 0x0000080028187897 */ /* 0x000fe4000fffe03f */
[----:B------:R-:W-:-:S02]  /*34f0*/  UIADD3.64 UR26, UR42, 0x800, URZ ;  /* 0x000008002a1a7897 */ /* 0x000fc4000fffe03f */
[----:B------:R-:W-:Y:S02]  /*3500*/  UIADD3.64 UR20, UR40, 0x802, URZ ;  /* 0x0000080228147897 */ /* 0x000fe4000fffe03f */
[----:B------:R-:W-:Y:S02]  /*3510*/  UIADD3.64 UR22, UR42, 0x802, URZ ;  /* 0x000008022a167897 */ /* 0x000fe4000fffe03f */
[----:B------:R-:W-:Y:S02]  /*3520*/  UIADD3.64 UR16, UR40, 0x804, URZ ;  /* 0x0000080428107897 */ /* 0x000fe4000fffe03f */
[----:B------:R-:W-:Y:S01]  /*3530*/  UIADD3.64 UR18, UR42, 0x804, URZ ;  /* 0x000008042a127897 */ /* 0x000fe2000fffe03f */
[----:B--2---:R-:W-:-:S06]  /*3540*/  WARPGROUP.ARRIVE ;  /* 0x00000000000079c5 */ /* 0x004fcc0000000000 */
[----:B------:R-:W-:Y:S03]  /*3550*/  HGMMA.64x256x16.F32.BF16 R124, gdesc[UR44], R124, gsb0 ;  /* 0x03e000002c7c79f0 */ /* 0x000fe6000800187c */
[----:B------:R-:W-:Y:S02]  /*3560*/  WARPGROUP.DEPBAR.LE gsb0, 0x0 ;  /* 0x00008000000079c5 */ /* 0x000fe40000010000 */
[----:B------:R-:W-:-:S15]  /*3570*/  WARPGROUP.ARRIVE ;  /* 0x00000000000079c5 */ /* 0x000fde0000000000 */
[----:B------:R-:W-:-:S08]  /*3580*/  NOP ;  /* 0x0000000000007918 */ /* 0x000fd00000000000 */
        /* <DEDUP_REMOVED lines=26> */
[----:B------:R-:W-:Y:S04]  /*3730*/  STL.64 [R1], R124 ;  /* 0x0000007c01007387 */ /* 0x000fe80000100a00 */
        /* <DEDUP_REMOVED lines=63> */
[----:B--2---:R-:W2:Y:S04]  /*3b30*/  LDL.LU.64 R150, [R1+0x268] ;  /* 0x0002680001967983 */ /* 0x004ea80000300a00 */
        /* <DEDUP_REMOVED lines=13> */
[----:B------:R-:W-:-:S02]  /*3c10*/  UIADD3.64 UR44, UR40, 0x3fe, URZ ;  /* 0x000003fe282c7897 */ /* 0x000fc4000fffe03f */
[----:B------:R-:W-:Y:S02]  /*3c20*/  UIADD3.64 UR36, UR40, 0x402, URZ ;  /* 0x0000040228247897 */ /* 0x000fe4000fffe03f */
[----:B------:R-:W-:Y:S02]  /*3c30*/  UIADD3.64 UR32, UR40, 0x404, URZ ;  /* 0x0000040428207897 */ /* 0x000fe4000fffe03f */
[----:B------:R-:W-:Y:S02]  /*3c40*/  UIADD3.64 UR28, UR40, 0xbfe, URZ ;  /* 0x00000bfe281c7897 */ /* 0x000fe4000fffe03f */
[----:B------:R-:W-:Y:S02]  /*3c50*/  UIADD3.64 UR24, UR40, 0xc00, URZ ;  /* 0x00000c0028187897 */ /* 0x000fe4000fffe03f */
[----:B------:R-:W-:Y:S02]  /*3c60*/  UIADD3.64 UR20, UR40, 0xc02, URZ ;  /* 0x00000c0228147897 */ /* 0x000fe4000fffe03f */
[----:B------:R-:W-:-:S02]  /*3c70*/  UIADD3.64 UR16, UR40, 0xc04, URZ ;  /* 0x00000c0428107897 */ /* 0x000fc4000fffe03f */
[----:B------:R-:W-:Y:S02]  /*3c80*/  UIADD3 UR52, UR52, 0x80, URZ ;  /* 0x0000008034347890 */ /* 0x000fe4000fffe03f */
[----:B------:R-:W-:-:S04]  /*3c90*/  UIADD3 UR53, UR53, 0x1, URZ ;  /* 0x0000000135357890 */ /* 0x000fc8000fffe03f */
[----:B-1----:R-:W-:Y:S01]  /*3ca0*/  ISETP.LE.AND P0, PT, R0, UR52, PT ;  /* 0x0000003400007c0c */ /* 0x002fe2000bf03270 */
[----:B------:R-:W-:-:S04]  /*3cb0*/  UISETP.NE.U32.AND UP0, UPT, UR53, 0x3, UPT ;  /* 0x000000033500788c */ /* 0x000fc8000bf05070 */
[----:B------:R-:W-:Y:S02]  /*3cc0*/  USEL UR8, URZ, 0x1, UP0 ;  /* 0x000000013f087887 */ /* 0x000fe40008000000 */
[----:B------:R-:W-:Y:S02]  /*3cd0*/  USEL UR53, UR53, URZ, UP0 ;  /* 0x0000003f35357287 */ /* 0x000fe40008000000 */
[----:B------:R-:W-:Y:S01]  /*3ce0*/  ULOP3.LUT UR55, UR55, UR8, URZ, 0x3c, !UPT ;  /* 0x0000000837377292 */ /* 0x000fe2000f8e3c3f */
[----:B--2---:R-:W-:-:S06]  /*3cf0*/  WARPGROUP.ARRIVE ;  /* 0x00000000000079c5 */ /* 0x004fcc0000000000 */
[----:B------:R-:W-:Y:S01]  /*3d00*/  HGMMA.64x256x16.F32.BF16 R24, gdesc[UR44], R24, gsb0 ;  /* 0x03e000002c1879f0 */ /* 0x000fe20008001818 */
[----:B------:R-:W-:Y:S01]  /*3d10*/  UIADD3.64 UR44, UR40, 0x400, URZ ;  /* 0x00000400282c7897 */ /* 0x000fe2000fffe03f */
[----:B------:R-:W-:Y:S01]  /*3d20*/  UMOV UR46, UR42 ;  /* 0x0000002a002e7c82 */ /* 0x000fe20008000000 */
[----:B------:R-:W-:Y:S01]  /*3d30*/  UMOV UR47, UR43 ;  /* 0x0000002b002f7c82 */ /* 0x000fe20008000000 */
[----:B------:R-:W-:Y:S02]  /*3d40*/  WARPGROUP.DEPBAR.LE gsb0, 0x0 ;  /* 0x00008000000079c5 */ /* 0x000fe40000010000 */
[----:B------:R-:W-:-:S15]  /*3d50*/  WARPGROUP.ARRIVE ;  /* 0x00000000000079c5 */ /* 0x000fde0000000000 */
[----:B------:R-:W-:-:S07]  /*3d60*/  NOP ;  /* 0x0000000000007918 */ /* 0x000fce0000000000 */
        /* <DEDUP_REMOVED lines=26> */
[----:B---3--:R-:W-:Y:S05]  /*3f10*/  @!P0 BRA `(.L_x_49) ;  /* 0xffffffec00548947 */ /* 0x008fea000383ffff */
.L_x_47:
[----:B------:R5:W-:Y:S04]  /*3f20*/  STL [R1+0x20c], R148 ;  /* 0x00020c9401007387 */ /* 0x000be80000100800 */
[----:B------:R-:W3:Y:S01]  /*3f30*/  LDL.LU R8, [R1] ;  /* 0x0000000001087983 */ /* 0x000ee20000300800 */
[----:B--2---:R-:W-:Y:S06]  /*3f40*/  BAR.SYNC.DEFER_BLOCKING 0x0 ;  /* 0x0000000000007b1d */ /* 0x004fec0000010000 */
[----:B-----5:R-:W2:Y:S04]  /*3f50*/  LDL.LU R148, [R1+0x4] ;  /* 0x0000040001947983 */ /* 0x020ea80000300800 */
[----:B------:R5:W-:Y:S04]  /*3f60*/  STL [R1+0x208], R149 ;  /* 0x0002089501007387 */ /* 0x000be80000100800 */
[----:B-----5:R-:W5:Y:S01]  /*3f70*/  LDL.LU R149, [R1+0xc] ;  /* 0x00000c0001957983 */ /* 0x020f620000300800 */
[----:B------:R-:W4:Y:S03]  /*3f80*/  @!P2 SYNCS.CCTL.IV [UR56+0x60000] ;  /* 0x06000000ff00a9b1 */ /* 0x000f260008000038 */
[----:B------:R-:W5:Y:S04]  /*3f90*/  LDL.LU R9, [R1+0x8] ;  /* 0x0000080001097983 */ /* 0x000f680000300800 */
[----:B------:R1:W-:Y:S01]  /*3fa0*/  STL [R1+0x204], R150 ;  /* 0x0002049601007387 */ /* 0x0003e20000100800 */
[----:B----4-:R-:W-:Y:S06]  /*3fb0*/  BAR.SYNC.DEFER_BLOCKING 0x0 ;  /* 0x0000000000007b1d */ /* 0x010fec0000010000 */
[----:B-1----:R-:W4:Y:S04]  /*3fc0*/  LDL.LU R150, [R1+0x14] ;  /* 0x0000140001967983 */ /* 0x002f280000300800 */
[----:B------:R-:W4:Y:S04]  /*3fd0*/  LDL.LU R10, [R1+0x10] ;  /* 0x00001000010a7983 */ /* 0x000f280000300800 */
[----:B------:R1:W-:Y:S01]  /*3fe0*/  STL [R1+0x200], R151 ;  /* 0x0002009701007387 */ /* 0x0003e20000100800 */
[----:B------:R-:W1:Y:S02]  /*3ff0*/  @!P2 SYNCS.CCTL.IV [UR56+0x60008] ;  /* 0x06000800ff00a9b1 */ /* 0x000e640008000038 */
[----:B-1----:R-:W-:Y:S06]  /*4000*/  BAR.SYNC.DEFER_BLOCKING 0x0 ;  /* 0x0000000000007b1d */ /* 0x002fec0000010000 */
[----:B------:R-:W4:Y:S04]  /*4010*/  LDL.LU R151, [R1+0x1c] ;  /* 0x00001c0001977983 */ /* 0x000f280000300800 */
[----:B------:R-:W4:Y:S04]  /*4020*/  LDL.LU R11, [R1+0x18] ;  /* 0x00001800010b7983 */ /* 0x000f280000300800 */
[----:B------:R-:W4:Y:S04]  /*4030*/  LDL.LU R3, [R1+0x24] ;  /* 0x0000240001037983 */ /* 0x000f280000300800 */
[----:B------:R-:W4:Y:S04]  /*4040*/  LDL.LU R4, [R1+0x20] ;  /* 0x0000200001047983 */ /* 0x000f280000300800 */
[----:B------:R-:W4:Y:S01]  /*4050*/  LDL.LU R2, [R1+0x2c] ;  /* 0x00002c0001027983 */ /* 0x000f220000300800 */
[----:B------:R-:W-:-:S02]  /*4060*/  ELECT P0, URZ, PT ;  /* 0x00000000003f782f */ /* 0x000fc40003800000 */
[----:B------:R-:W-:Y:S01]  /*4070*/  F2FP.BF16.F32.PACK_AB R24, R25, R24 ;  /* 0x000000181918723e */ /* 0x000fe200000010ff */
[----:B------:R-:W1:Y:S01]  /*4080*/  @!P2 SYNCS.CCTL.IV [UR56+0x60010] ;  /* 0x06001000ff00a9b1 */ /* 0x000e620008000038 */
[----:B------:R-:W4:Y:S04]  /*4090*/  LDL.LU R5, [R1+0x28] ;  /* 0x0000280001057983 */ /* 0x000f280000300800 */
        /* <DEDUP_REMOVED lines=105> */
[----:B---3--:R-:W3:Y:S04]  /*4730*/  LDL.LU R0, [R1+0x1d0] ;  /* 0x0001d00001007983 */ /* 0x008ee80000300800 */
[----:B------:R-:W3:Y:S04]  /*4740*/  LDL.LU R200, [R1+0x1dc] ;  /* 0x0001dc0001c87983 */ /* 0x000ee80000300800 */
[----:B------:R-:W3:Y:S04]  /*4750*/  LDL.LU R191, [R1+0x1d8] ;  /* 0x0001d80001bf7983 */ /* 0x000ee80000300800 */
[----:B------:R-:W3:Y:S04]  /*4760*/  LDL.LU R197, [R1+0x1e4] ;  /* 0x0001e40001c57983 */ /* 0x000ee80000300800 */
[----:B------:R-:W3:Y:S04]  /*4770*/  LDL.LU R192, [R1+0x1e0] ;  /* 0x0001e00001c07983 */ /* 0x000ee80000300800 */
[----:B------:R-:W3:Y:S04]  /*4780*/  LDL.LU R199, [R1+0x1ec] ;  /* 0x0001ec0001c77983 */ /* 0x000ee80000300800 */
[----:B------:R-:W3:Y:S01]  /*4790*/  LDL.LU R193, [R1+0x1e8] ;  /* 0x0001e80001c17983 */ /* 0x000ee20000300800 */
[----:B--2---:R-:W-:-:S03]  /*47a0*/  F2FP.BF16.F32.PACK_AB R8, R148, R8 ;  /* 0x000000089408723e */ /* 0x004fc600000010ff */
[----:B------:R-:W2:Y:S01]  /*47b0*/  LDL.LU R198, [R1+0x1f4] ;  /* 0x0001f40001c67983 */ /* 0x000ea20000300800 */
[----:B-----5:R-:W-:-:S03]  /*47c0*/  F2FP.BF16.F32.PACK_AB R9, R149, R9 ;  /* 0x000000099509723e */ /* 0x020fc600000010ff */
[----:B------:R-:W2:Y:S01]  /*47d0*/  LDL.LU R194, [R1+0x1f0] ;  /* 0x0001f00001c27983 */ /* 0x000ea20000300800 */
[----:B----4-:R-:W-:-:S03]  /*47e0*/  F2FP.BF16.F32.PACK_AB R10, R150, R10 ;  /* 0x0000000a960a723e */ /* 0x010fc600000010ff */
[----:B------:R-:W4:Y:S01]  /*47f0*/  LDL.LU R196, [R1+0x1fc] ;  /* 0x0001fc0001c47983 */ /* 0x000f220000300800 */
[----:B------:R-:W-:-:S03]  /*4800*/  F2FP.BF16.F32.PACK_AB R11, R151, R11 ;  /* 0x0000000b970b723e */ /* 0x000fc600000010ff */
[----:B------:R-:W4:Y:S04]  /*4810*/  LDL.LU R195, [R1+0x1f8] ;  /* 0x0001f80001c37983 */ /* 0x000f280000300800 */
[----:B------:R-:W5:Y:S04]  /*4820*/  LDL.LU R148, [R1+0x20c] ;  /* 0x00020c0001947983 */ /* 0x000f680000300800 */
[----:B------:R-:W5:Y:S04]  /*4830*/  LDL.LU R149, [R1+0x208] ;  /* 0x0002080001957983 */ /* 0x000f680000300800 */
[----:B------:R-:W5:Y:S04]  /*4840*/  LDL.LU R150, [R1+0x204] ;  /* 0x0002040001967983 */ /* 0x000f680000300800 */
[----:B------:R-:W5:Y:S01]  /*4850*/  LDL.LU R151, [R1+0x200] ;  /* 0x0002000001977983 */ /* 0x000f620000300800 */
[----:B------:R-:W-:Y:S01]  /*4860*/  F2FP.BF16.F32.PACK_AB R4, R3, R4 ;  /* 0x000000040304723e */ /* 0x000fe200000010ff */
[----:B------:R-:W-:Y:S01]  /*4870*/  ULOP3.LUT UR54, UR54, 0x3, URZ, 0xc0, !UPT ;  /* 0x0000000336367892 */ /* 0x000fe2000f8ec03f */
[----:B------:R-:W-:Y:S01]  /*4880*/  F2FP.BF16.F32.PACK_AB R5, R2, R5 ;  /* 0x000000050205723e */ /* 0x000fe200000010ff */
[----:B------:R-:W1:Y:S01]  /*4890*/  S2R R3, SR_TID.X ;  /* 0x0000000000037919 */ /* 0x000e620000002100 */
[----:B------:R-:W-:Y:S01]  /*48a0*/  F2FP.BF16.F32.PACK_AB R20, R242, R20 ;  /* 0x00000014f214723e */ /* 0x000fe200000010ff */
[----:B------:R-:W-:Y:S01]  /*48b0*/  ULEA UR13, UR54, UR11, 0x6 ;  /* 0x0000000b360d7291 */ /* 0x000fe2000f8e303f */
[----:B------:R-:W-:Y:S01]  /*48c0*/  F2FP.BF16.F32.PACK_AB R21, R241, R21 ;  /* 0x00000015f115723e */ /* 0x000fe200000010ff */
[----:B------:R-:W-:Y:S01]  /*48d0*/  ULEA UR12, UR54, UR56, 0xf ;  /* 0x00000038360c7291 */ /* 0x000fe2000f8e783f */
[----:B------:R-:W-:Y:S01]  /*48e0*/  F2FP.BF16.F32.PACK_AB R22, R240, R22 ;  /* 0x00000016f016723e */ /* 0x000fe200000010ff */
[----:B------:R-:W-:Y:S01]  /*48f0*/  UMOV UR14, UR15 ;  /* 0x0000000f000e7c82 */ /* 0x000fe20008000000 */
[----:B------:R-:W-:-:S02]  /*4900*/  F2FP.BF16.F32.PACK_AB R23, R239, R23 ;  /* 0x00000017ef17723e */ /* 0x000fc400000010ff */
[----:B------:R-:W-:Y:S02]  /*4910*/  F2FP.BF16.F32.PACK_AB R25, R27, R26 ;  /* 0x0000001a1b19723e */ /* 0x000fe400000010ff */
[----:B------:R-:W-:Y:S02]  /*4920*/  F2FP.BF16.F32.PACK_AB R56, R57, R56 ;  /* 0x000000383938723e */ /* 0x000fe400000010ff */
[----:B------:R-:W-:Y:S02]  /*4930*/  F2FP.BF16.F32.PACK_AB R26, R29, R28 ;  /* 0x0000001c1d1a723e */ /* 0x000fe400000010ff */
[----:B------:R-:W-:Y:S02]  /*4940*/  F2FP.BF16.F32.PACK_AB R27, R31, R30 ;  /* 0x0000001e1f1b723e */ /* 0x000fe400000010ff */
[----:B------:R-:W-:Y:S02]  /*4950*/  F2FP.BF16.F32.PACK_AB R57, R59, R58 ;  /* 0x0000003a3b39723e */ /* 0x000fe400000010ff */
[----:B------:R-:W-:-:S02]  /*4960*/  F2FP.BF16.F32.PACK_AB R88, R89, R88 ;  /* 0x000000585958723e */ /* 0x000fc400000010ff */
[----:B------:R-:W-:Y:S02]  /*4970*/  F2FP.BF16.F32.PACK_AB R58, R61, R60 ;  /* 0x0000003c3d3a723e */ /* 0x000fe400000010ff */
[----:B------:R-:W-:Y:S02]  /*4980*/  F2FP.BF16.F32.PACK_AB R59, R63, R62 ;  /* 0x0000003e3f3b723e */ /* 0x000fe400000010ff */
[----:B------:R-:W-:Y:S02]  /*4990*/  F2FP.BF16.F32.PACK_AB R89, R91, R90 ;  /* 0x0000005a5b59723e */ /* 0x000fe400000010ff */
[----:B------:R-:W-:Y:S02]  /*49a0*/  F2FP.BF16.F32.PACK_AB R120, R121, R120 ;  /* 0x000000787978723e */ /* 0x000fe400000010ff */
[----:B------:R-:W-:Y:S02]  /*49b0*/  F2FP.BF16.F32.PACK_AB R90, R93, R92 ;  /* 0x0000005c5d5a723e */ /* 0x000fe400000010ff */
[----:B------:R-:W-:-:S02]  /*49c0*/  F2FP.BF16.F32.PACK_AB R91, R95, R94 ;  /* 0x0000005e5f5b723e */ /* 0x000fc400000010ff */
[----:B-1----:R-:W-:Y:S02]  /*49d0*/  LOP3.LUT R2, R3, 0xff, RZ, 0xc0, !PT ;  /* 0x000000ff03027812 */ /* 0x002fe400078ec0ff */
[----:B------:R-:W-:Y:S02]  /*49e0*/  F2FP.BF16.F32.PACK_AB R164, R226, R164 ;  /* 0x000000a4e2a4723e */ /* 0x000fe400000010ff */
[----:B------:R-:W-:Y:S02]  /*49f0*/  ISETP.LT.U32.AND P0, PT, R2, 0x80, P0 ;  /* 0x000000800200780c */ /* 0x000fe40000701070 */
[----:B------:R-:W-:Y:S02]  /*4a00*/  F2FP.BF16.F32.PACK_AB R121, R123, R122 ;  /* 0x0000007a7b79723e */ /* 0x000fe400000010ff */
[----:B------:R-:W-:Y:S02]  /*4a10*/  F2FP.BF16.F32.PACK_AB R165, R225, R165 ;  /* 0x000000a5e1a5723e */ /* 0x000fe400000010ff */
[----:B------:R-:W-:-:S02]  /*4a20*/  F2FP.BF16.F32.PACK_AB R122, R125, R124 ;  /* 0x0000007c7d7a723e */ /* 0x000fc400000010ff */
[----:B------:R-:W-:Y:S02]  /*4a30*/  F2FP.BF16.F32.PACK_AB R123, R127, R126 ;  /* 0x0000007e7f7b723e */ /* 0x000fe400000010ff */
[----:B------:R-:W-:Y:S02]  /*4a40*/  F2FP.BF16.F32.PACK_AB R6, R252, R6 ;  /* 0x00000006fc06723e */ /* 0x000fe400000010ff */
[----:B------:R-:W-:Y:S01]  /*4a50*/  F2FP.BF16.F32.PACK_AB R166, R224, R166 ;  /* 0x000000a6e0a6723e */ /* 0x000fe200000010ff */
[----:B------:R-:W-:Y:S01]  /*4a60*/  VOTEU.ANY UP0, P0 ;  /* 0x00000000003f7886 */ /* 0x000fe20000000100 */
[----:B------:R-:W-:Y:S01]  /*4a70*/  F2FP.BF16.F32.PACK_AB R7, R251, R7 ;  /* 0x00000007fb07723e */ /* 0x000fe200000010ff */
[----:B------:R-:W-:Y:S01]  /*4a80*/  VOTEU.ANY UP1, P0 ;  /* 0x00000000003f7886 */ /* 0x000fe20000020100 */
[----:B------:R-:W-:Y:S02]  /*4a90*/  F2FP.BF16.F32.PACK_AB R152, R238, R152 ;  /* 0x00000098ee98723e */ /* 0x000fe400000010ff */
[----:B------:R-:W-:Y:S01]  /*4aa0*/  F2FP.BF16.F32.PACK_AB R153, R237, R153 ;  /* 0x00000099ed99723e */ /* 0x000fe200000010ff */
[----:B------:R-:W-:Y:S01]  /*4ab0*/  @UP0 UMOV UR8, UR48 ;  /* 0x0000003000080c82 */ /* 0x000fe20008000000 */
[----:B------:R-:W-:Y:S01]  /*4ac0*/  F2FP.BF16.F32.PACK_AB R167, R223, R167 ;  /* 0x000000a7dfa7723e */ /* 0x000fe200000010ff */
[----:B------:R-:W-:Y:S01]  /*4ad0*/  @UP0 UMOV UR9, UR49 ;  /* 0x0000003100090c82 */ /* 0x000fe20008000000 */
        /* <DEDUP_REMOVED lines=86> */
[----:B---3--:R-:W-:Y:S01]  /*5040*/  F2FP.BF16.F32.PACK_AB R190, R190, R0 ;  /* 0x00000000bebe723e */ /* 0x008fe200000010ff */
[----:B------:R-:W-:-:S05]  /*5050*/  IMAD.SHL.U32 R0, R3, 0x80, RZ ;  /* 0x0000008003007824 */ /* 0x000fca00078e00ff */
[----:B------:R-:W-:Y:S02]  /*5060*/  LOP3.LUT R0, R0, 0x780, RZ, 0xc0, !PT ;  /* 0x0000078000007812 */ /* 0x000fe400078ec0ff */
[----:B------:R-:W-:Y:S02]  /*5070*/  F2FP.BF16.F32.PACK_AB R191, R200, R191 ;  /* 0x000000bfc8bf723e */ /* 0x000fe400000010ff */
[----:B------:R-:W-:Y:S01]  /*5080*/  F2FP.BF16.F32.PACK_AB R192, R197, R192 ;  /* 0x000000c0c5c0723e */ /* 0x000fe200000010ff */
[----:B------:R-:W-:-:S05]  /*5090*/  IMAD.SHL.U32 R197, R3, 0x10, RZ ;  /* 0x0000001003c57824 */ /* 0x000fca00078e00ff */
[----:B------:R-:W-:Y:S02]  /*50a0*/  LOP3.LUT R0, R0, 0x70, R197, 0xf8, !PT ;  /* 0x0000007000007812 */ /* 0x000fe400078ef8c5 */
[----:B------:R-:W-:Y:S02]  /*50b0*/  F2FP.BF16.F32.PACK_AB R193, R199, R193 ;  /* 0x000000c1c7c1723e */ /* 0x000fe400000010ff */
[----:B------:R-:W-:Y:S01]  /*50c0*/  LOP3.LUT R0, R0, 0x10, R3, 0x78, !PT ;  /* 0x0000001000007812 */ /* 0x000fe200078e7803 */
[----:B------:R-:W-:-:S05]  /*50d0*/  IMAD.SHL.U32 R3, R3, 0x40, RZ ;  /* 0x0000004003037824 */ /* 0x000fca00078e00ff */
[----:B------:R-:W-:Y:S02]  /*50e0*/  LOP3.LUT R0, R0, 0x3800, R3, 0xf8, !PT ;  /* 0x0000380000007812 */ /* 0x000fe400078ef803 */
[----:B--2---:R-:W-:Y:S02]  /*50f0*/  F2FP.BF16.F32.PACK_AB R194, R198, R194 ;  /* 0x000000c2c6c2723e */ /* 0x004fe400000010ff */
[C---:B------:R-:W-:Y:S01]  /*5100*/  LOP3.LUT R3, R0.reuse, 0x20, RZ, 0x3c, !PT ;  /* 0x0000002000037812 */ /* 0x040fe200078e3cff */
[----:B------:R-:W-:Y:S01]  /*5110*/  VIADD R2, R0, UR56 ;  /* 0x0000003800027c36 */ /* 0x000fe20008000000 */
[----:B----4-:R-:W-:-:S03]  /*5120*/  F2FP.BF16.F32.PACK_AB R195, R196, R195 ;  /* 0x000000c3c4c3723e */ /* 0x010fc600000010ff */
[----:B------:R-:W-:Y:S01]  /*5130*/  VIADD R3, R3, UR56 ;  /* 0x0000003803037c36 */ /* 0x000fe20008000000 */
[----:B------:R1:W-:Y:S04]  /*5140*/  STSM.16.M88.4 [R2], R8 ;  /* 0x0000000802007844 */ /* 0x0003e80000000200 */
[----:B------:R-:W-:Y:S01]  /*5150*/  STSM.16.M88.4 [R2+0x8000], R20 ;  /* 0x0080001402007844 */ /* 0x000fe20000000200 */
[----:B-----5:R-:W-:-:S03]  /*5160*/  F2FP.BF16.F32.PACK_AB R146, R149, R148 ;  /* 0x000000949592723e */ /* 0x020fc600000010ff */
[----:B------:R-:W-:Y:S04]  /*5170*/  STSM.16.M88.4 [R2+0x10000], R164 ;  /* 0x010000a402007844 */ /* 0x000fe80000000200 */
[----:B------:R-:W-:Y:S01]  /*5180*/  STSM.16.M88.4 [R2+0x18000], R180 ;  /* 0x018000b402007844 */ /* 0x000fe20000000200 */
[----:B------:R-:W-:-:S03]  /*5190*/  F2FP.BF16.F32.PACK_AB R147, R151, R150 ;  /* 0x000000969793723e */ /* 0x000fc600000010ff */
[----:B------:R-:W-:Y:S01]  /*51a0*/  STSM.16.M88.4 [R2+0x4000], R24 ;  /* 0x0040001802007844 */ /* 0x000fe20000000200 */
[C---:B-1----:R-:W-:Y:S02]  /*51b0*/  LOP3.LUT R8, R0.reuse, 0x40, RZ, 0x3c, !PT ;  /* 0x0000004000087812 */ /* 0x042fe400078e3cff */
[----:B------:R-:W-:Y:S01]  /*51c0*/  LOP3.LUT R0, R0, 0x60, RZ, 0x3c, !PT ;  /* 0x0000006000007812 */ /* 0x000fe200078e3cff */
[----:B------:R-:W-:Y:S02]  /*51d0*/  STSM.16.M88.4 [R2+0xc000], R56 ;  /* 0x00c0003802007844 */ /* 0x000fe40000000200 */
[----:B------:R-:W-:Y:S02]  /*51e0*/  VIADD R8, R8, UR56 ;  /* 0x0000003808087c36 */ /* 0x000fe40008000000 */
[----:B------:R-:W-:Y:S01]  /*51f0*/  STSM.16.M88.4 [R2+0x14000], R88 ;  /* 0x0140005802007844 */ /* 0x000fe20000000200 */
[----:B------:R-:W-:-:S03]  /*5200*/  VIADD R0, R0, UR56 ;  /* 0x0000003800007c36 */ /* 0x000fc60008000000 */
[----:B------:R-:W-:Y:S04]  /*5210*/  STSM.16.M88.4 [R2+0x1c000], R120 ;  /* 0x01c0007802007844 */ /* 0x000fe80000000200 */
[----:B------:R-:W-:Y:S04]  /*5220*/  STSM.16.M88.4 [R3], R4 ;  /* 0x0000000403007844 */ /* 0x000fe80000000200 */
[----:B------:R-:W-:Y:S04]  /*5230*/  STSM.16.M88.4 [R3+0x8000], R152 ;  /* 0x0080009803007844 */ /* 0x000fe80000000200 */
[----:B------:R-:W-:Y:S04]  /*5240*/  STSM.16.M88.4 [R3+0x10000], R168 ;  /* 0x010000a803007844 */ /* 0x000fe80000000200 */
[----:B------:R-:W-:Y:S04]  /*5250*/  STSM.16.M88.4 [R3+0x18000], R184 ;  /* 0x018000b803007844 */ /* 0x000fe80000000200 */
[----:B------:R-:W-:Y:S04]  /*5260*/  STSM.16.M88.4 [R3+0x4000], R32 ;  /* 0x0040002003007844 */ /* 0x000fe80000000200 */
[----:B------:R-:W-:Y:S04]  /*5270*/  STSM.16.M88.4 [R3+0xc000], R64 ;  /* 0x00c0004003007844 */ /* 0x000fe80000000200 */
[----:B------:R-:W-:Y:S04]  /*5280*/  STSM.16.M88.4 [R3+0x14000], R96 ;  /* 0x0140006003007844 */ /* 0x000fe80000000200 */
        /* <DEDUP_REMOVED lines=16> */
[----:B------:R-:W-:Y:S01]  /*5390*/  STSM.16.M88.4 [R0+0x1c000], R144 ;  /* 0x01c0009000007844 */ /* 0x000fe20000000200 */
[----:B------:R1:W-:Y:S06]  /*53a0*/  MEMBAR.ALL.CTA ;  /* 0x0000000000007992 */ /* 0x0003ec0000008000 */
[----:B-1----:R-:W1:Y:S02]  /*53b0*/  FENCE.VIEW.ASYNC.S ;  /* 0x00000000000073c6 */ /* 0x002e640000000000 */
[----:B-1----:R-:W-:Y:S06]  /*53c0*/  BAR.SYNC.DEFER_BLOCKING 0x0 ;  /* 0x0000000000007b1d */ /* 0x002fec0000010000 */
[----:B------:R1:W-:Y:S01]  /*53d0*/  @UP1 UTMASTG.2D [UR12], [UR8] ;  /* 0x0000000c080013b5 */ /* 0x0003e20008008000 */
[----:B------:R0:W-:Y:S01]  /*53e0*/  UTMACMDFLUSH ;  /* 0x00000000000079b7 */ /* 0x0001e20000000000 */
[----:B------:R-:W-:-:S04]  /*53f0*/  DEPBAR.LE SB0, 0x0 ;  /* 0x000080000000791a */ /* 0x000fc80000000000 */
[----:B------:R-:W-:Y:S06]  /*5400*/  BAR.SYNC.DEFER_BLOCKING 0x0 ;  /* 0x0000000000007b1d */ /* 0x000fec0000010000 */
[----:B-1----:R-:W-:Y:S05]  /*5410*/  EXIT ;  /* 0x000000000000794d */ /* 0x002fea0003800000 */
.L_x_48:
[----:B------:R-:W1:Y:S02]  /*5420*/  SYNCS.PHASECHK.TRANS64.TRYWAIT P0, [UR21+0x60000], R0 ;  /* 0x06000000ff0075a7 */ /* 0x000e640008000155 */
[----:B-1----:R-:W-:Y:S05]  /*5430*/  @!P0 BRA `(.L_x_48) ;  /* 0xfffffffc00f88947 */ /* 0x002fea000383ffff */
[----:B------:R-:W-:Y:S05]  /*5440*/  BRA `(.L_x_50) ;  /* 0xffffffd800947947 */ /* 0x000fea000383ffff */
.L_x_51:
[----:B------:R-:W-:-:S00]  /*5450*/  BRA `(.L_x_51) ;  /* 0xfffffffc00fc7947 */ /* 0x000fc0000383ffff */
[----:B------:R-:W-:-:S00]  /*5460*/  NOP ;  /* 0x0000000000007918 */ /* 0x000fc00000000000 */
        /* <DEDUP_REMOVED lines=9> */
.L_x_52:


//--------------------- .nv.shared.gluon_wgmma    --------------------------
	.section	.nv.shared.gluon_wgmma,"aw",@nobits
	.sectionflags	@""
	.align	16
	.zero		1024


//--------------------- .nv.shared.reserved.0     --------------------------
	.section	.nv.shared.reserved.0,"aw",@nobits
	.weak		__nv_reservedSMEM_offset_0_alias
	.size		__nv_reservedSMEM_offset_0_alias, 0, 0
	.other		__nv_reservedSMEM_offset_0_alias,@"STO_CUDA_RESERVED_SHARED STV_DEFAULT"
__nv_reservedSMEM_offset_0_alias:
	.zero		0


//--------------------- .nv.constant0.gluon_wgmma --------------------------
	.section	.nv.constant0.gluon_wgmma,"a",@progbits
	.sectionflags	@""
	.align	4
.nv.constant0.gluon_wgmma:
	.zero		608


//--------------------- SYMBOLS --------------------------

	.type		.nv.reservedSmem.offset0,@object
	.size		.nv.reservedSmem.offset0,0x4
